//
// Generated by NVIDIA NVVM Compiler
//
// Compiler Build ID: CL-36424714
// Cuda compilation tools, release 13.0, V13.0.88
// Based on NVVM 20.0.0
//

.version 9.0
.target sm_100
.address_size 64

	// .globl	_Z12cuRand_SetupP17curandStateXORWOW
.func  (.param .b64 func_retval0) __internal_accurate_pow
()
;
.global .align 4 .b8 precalc_xorwow_matrix[102400];
.global .align 4 .b8 precalc_xorwow_offset_matrix[102400];
.global .align 4 .b8 mrg32k3aM1[2304];
.global .align 4 .b8 mrg32k3aM2[2304];
.global .align 4 .b8 mrg32k3aM1SubSeq[2016];
.global .align 4 .b8 mrg32k3aM2SubSeq[2016];
.global .align 4 .b8 mrg32k3aM1Seq[2304];
.global .align 4 .b8 mrg32k3aM2Seq[2304];
.const .align 8 .b8 __cr_lgamma_table[72];

.visible .entry _Z12cuRand_SetupP17curandStateXORWOW(
	.param .u64 .ptr .align 1 _Z12cuRand_SetupP17curandStateXORWOW_param_0
)
{
	.reg .pred 	%p<24>;
	.reg .b32 	%r<419>;
	.reg .b64 	%rd<17>;

	ld.param.u64 	%rd9, [_Z12cuRand_SetupP17curandStateXORWOW_param_0];
	cvta.to.global.u64 	%rd1, %rd9;
	mov.u32 	%r183, %tid.x;
	mov.u32 	%r184, %ctaid.x;
	mov.u32 	%r185, %ntid.x;
	mov.u32 	%r186, %tid.y;
	mov.u32 	%r187, %ctaid.y;
	mov.u32 	%r188, %ntid.y;
	mad.lo.s32 	%r189, %r187, %r188, %r186;
	mov.u32 	%r190, %nctaid.x;
	mad.lo.s32 	%r191, %r189, %r190, %r184;
	mad.lo.s32 	%r1, %r191, %r185, %r183;
	// begin inline asm
	mov.u64 	%rd8, %clock64;
	// end inline asm
	cvt.u32.u64 	%r192, %rd8;
	xor.b32  	%r193, %r192, -1429050551;
	mul.lo.s32 	%r194, %r193, 1099087573;
	{ .reg .b32 tmp; mov.b64 {tmp, %r195}, %rd8; }
	xor.b32  	%r196, %r195, -136515619;
	mul.lo.s32 	%r197, %r196, -1703105765;
	add.s32 	%r198, %r194, %r197;
	add.s32 	%r199, %r198, 6615241;
	add.s32 	%r200, %r194, 123456789;
	st.global.v2.u32 	[%rd1], {%r199, %r200};
	xor.b32  	%r201, %r194, 362436069;
	add.s32 	%r202, %r197, 521288629;
	st.global.v2.u32 	[%rd1+8], {%r201, %r202};
	xor.b32  	%r203, %r197, 88675123;
	add.s32 	%r204, %r194, 5783321;
	st.global.v2.u32 	[%rd1+16], {%r203, %r204};
	setp.eq.s32 	%p1, %r1, 0;
	@%p1 bra 	$L__BB0_42;
	cvt.s64.s32 	%rd16, %r1;
	mov.b32 	%r325, 0;
$L__BB0_2:
	and.b64  	%rd4, %rd16, 3;
	setp.eq.s64 	%p2, %rd4, 0;
	@%p2 bra 	$L__BB0_41;
	mul.wide.u32 	%rd10, %r325, 3200;
	mov.u64 	%rd11, precalc_xorwow_matrix;
	add.s64 	%rd5, %rd11, %rd10;
	cvt.u32.u64 	%r3, %rd4;
	mov.b32 	%r326, 0;
$L__BB0_4:
	mov.b32 	%r339, 0;
	mov.u32 	%r340, %r339;
	mov.u32 	%r341, %r339;
	mov.u32 	%r342, %r339;
	mov.u32 	%r343, %r339;
	mov.u32 	%r332, %r339;
$L__BB0_5:
	mul.wide.u32 	%rd12, %r332, 4;
	add.s64 	%rd13, %rd1, %rd12;
	ld.global.u32 	%r11, [%rd13+4];
	shl.b32 	%r12, %r332, 5;
	mov.b32 	%r338, 0;
$L__BB0_6:
	.pragma "nounroll";
	shr.u32 	%r209, %r11, %r338;
	and.b32  	%r210, %r209, 1;
	setp.eq.b32 	%p3, %r210, 1;
	not.pred 	%p4, %p3;
	add.s32 	%r211, %r12, %r338;
	mul.lo.s32 	%r212, %r211, 5;
	mul.wide.u32 	%rd14, %r212, 4;
	add.s64 	%rd6, %rd5, %rd14;
	@%p4 bra 	$L__BB0_8;
	ld.global.u32 	%r213, [%rd6];
	xor.b32  	%r343, %r343, %r213;
	ld.global.u32 	%r214, [%rd6+4];
	xor.b32  	%r342, %r342, %r214;
	ld.global.u32 	%r215, [%rd6+8];
	xor.b32  	%r341, %r341, %r215;
	ld.global.u32 	%r216, [%rd6+12];
	xor.b32  	%r340, %r340, %r216;
	ld.global.u32 	%r217, [%rd6+16];
	xor.b32  	%r339, %r339, %r217;
$L__BB0_8:
	and.b32  	%r219, %r209, 2;
	setp.eq.s32 	%p5, %r219, 0;
	@%p5 bra 	$L__BB0_10;
	ld.global.u32 	%r220, [%rd6+20];
	xor.b32  	%r343, %r343, %r220;
	ld.global.u32 	%r221, [%rd6+24];
	xor.b32  	%r342, %r342, %r221;
	ld.global.u32 	%r222, [%rd6+28];
	xor.b32  	%r341, %r341, %r222;
	ld.global.u32 	%r223, [%rd6+32];
	xor.b32  	%r340, %r340, %r223;
	ld.global.u32 	%r224, [%rd6+36];
	xor.b32  	%r339, %r339, %r224;
$L__BB0_10:
	and.b32  	%r226, %r209, 4;
	setp.eq.s32 	%p6, %r226, 0;
	@%p6 bra 	$L__BB0_12;
	ld.global.u32 	%r227, [%rd6+40];
	xor.b32  	%r343, %r343, %r227;
	ld.global.u32 	%r228, [%rd6+44];
	xor.b32  	%r342, %r342, %r228;
	ld.global.u32 	%r229, [%rd6+48];
	xor.b32  	%r341, %r341, %r229;
	ld.global.u32 	%r230, [%rd6+52];
	xor.b32  	%r340, %r340, %r230;
	ld.global.u32 	%r231, [%rd6+56];
	xor.b32  	%r339, %r339, %r231;
$L__BB0_12:
	and.b32  	%r233, %r209, 8;
	setp.eq.s32 	%p7, %r233, 0;
	@%p7 bra 	$L__BB0_14;
	ld.global.u32 	%r234, [%rd6+60];
	xor.b32  	%r343, %r343, %r234;
	ld.global.u32 	%r235, [%rd6+64];
	xor.b32  	%r342, %r342, %r235;
	ld.global.u32 	%r236, [%rd6+68];
	xor.b32  	%r341, %r341, %r236;
	ld.global.u32 	%r237, [%rd6+72];
	xor.b32  	%r340, %r340, %r237;
	ld.global.u32 	%r238, [%rd6+76];
	xor.b32  	%r339, %r339, %r238;
$L__BB0_14:
	and.b32  	%r240, %r209, 16;
	setp.eq.s32 	%p8, %r240, 0;
	@%p8 bra 	$L__BB0_16;
	ld.global.u32 	%r241, [%rd6+80];
	xor.b32  	%r343, %r343, %r241;
	ld.global.u32 	%r242, [%rd6+84];
	xor.b32  	%r342, %r342, %r242;
	ld.global.u32 	%r243, [%rd6+88];
	xor.b32  	%r341, %r341, %r243;
	ld.global.u32 	%r244, [%rd6+92];
	xor.b32  	%r340, %r340, %r244;
	ld.global.u32 	%r245, [%rd6+96];
	xor.b32  	%r339, %r339, %r245;
$L__BB0_16:
	and.b32  	%r247, %r209, 32;
	setp.eq.s32 	%p9, %r247, 0;
	@%p9 bra 	$L__BB0_18;
	ld.global.u32 	%r248, [%rd6+100];
	xor.b32  	%r343, %r343, %r248;
	ld.global.u32 	%r249, [%rd6+104];
	xor.b32  	%r342, %r342, %r249;
	ld.global.u32 	%r250, [%rd6+108];
	xor.b32  	%r341, %r341, %r250;
	ld.global.u32 	%r251, [%rd6+112];
	xor.b32  	%r340, %r340, %r251;
	ld.global.u32 	%r252, [%rd6+116];
	xor.b32  	%r339, %r339, %r252;
$L__BB0_18:
	and.b32  	%r254, %r209, 64;
	setp.eq.s32 	%p10, %r254, 0;
	@%p10 bra 	$L__BB0_20;
	ld.global.u32 	%r255, [%rd6+120];
	xor.b32  	%r343, %r343, %r255;
	ld.global.u32 	%r256, [%rd6+124];
	xor.b32  	%r342, %r342, %r256;
	ld.global.u32 	%r257, [%rd6+128];
	xor.b32  	%r341, %r341, %r257;
	ld.global.u32 	%r258, [%rd6+132];
	xor.b32  	%r340, %r340, %r258;
	ld.global.u32 	%r259, [%rd6+136];
	xor.b32  	%r339, %r339, %r259;
$L__BB0_20:
	and.b32  	%r261, %r209, 128;
	setp.eq.s32 	%p11, %r261, 0;
	@%p11 bra 	$L__BB0_22;
	ld.global.u32 	%r262, [%rd6+140];
	xor.b32  	%r343, %r343, %r262;
	ld.global.u32 	%r263, [%rd6+144];
	xor.b32  	%r342, %r342, %r263;
	ld.global.u32 	%r264, [%rd6+148];
	xor.b32  	%r341, %r341, %r264;
	ld.global.u32 	%r265, [%rd6+152];
	xor.b32  	%r340, %r340, %r265;
	ld.global.u32 	%r266, [%rd6+156];
	xor.b32  	%r339, %r339, %r266;
$L__BB0_22:
	and.b32  	%r268, %r209, 256;
	setp.eq.s32 	%p12, %r268, 0;
	@%p12 bra 	$L__BB0_24;
	ld.global.u32 	%r269, [%rd6+160];
	xor.b32  	%r343, %r343, %r269;
	ld.global.u32 	%r270, [%rd6+164];
	xor.b32  	%r342, %r342, %r270;
	ld.global.u32 	%r271, [%rd6+168];
	xor.b32  	%r341, %r341, %r271;
	ld.global.u32 	%r272, [%rd6+172];
	xor.b32  	%r340, %r340, %r272;
	ld.global.u32 	%r273, [%rd6+176];
	xor.b32  	%r339, %r339, %r273;
$L__BB0_24:
	and.b32  	%r275, %r209, 512;
	setp.eq.s32 	%p13, %r275, 0;
	@%p13 bra 	$L__BB0_26;
	ld.global.u32 	%r276, [%rd6+180];
	xor.b32  	%r343, %r343, %r276;
	ld.global.u32 	%r277, [%rd6+184];
	xor.b32  	%r342, %r342, %r277;
	ld.global.u32 	%r278, [%rd6+188];
	xor.b32  	%r341, %r341, %r278;
	ld.global.u32 	%r279, [%rd6+192];
	xor.b32  	%r340, %r340, %r279;
	ld.global.u32 	%r280, [%rd6+196];
	xor.b32  	%r339, %r339, %r280;
$L__BB0_26:
	and.b32  	%r282, %r209, 1024;
	setp.eq.s32 	%p14, %r282, 0;
	@%p14 bra 	$L__BB0_28;
	ld.global.u32 	%r283, [%rd6+200];
	xor.b32  	%r343, %r343, %r283;
	ld.global.u32 	%r284, [%rd6+204];
	xor.b32  	%r342, %r342, %r284;
	ld.global.u32 	%r285, [%rd6+208];
	xor.b32  	%r341, %r341, %r285;
	ld.global.u32 	%r286, [%rd6+212];
	xor.b32  	%r340, %r340, %r286;
	ld.global.u32 	%r287, [%rd6+216];
	xor.b32  	%r339, %r339, %r287;
$L__BB0_28:
	and.b32  	%r289, %r209, 2048;
	setp.eq.s32 	%p15, %r289, 0;
	@%p15 bra 	$L__BB0_30;
	ld.global.u32 	%r290, [%rd6+220];
	xor.b32  	%r343, %r343, %r290;
	ld.global.u32 	%r291, [%rd6+224];
	xor.b32  	%r342, %r342, %r291;
	ld.global.u32 	%r292, [%rd6+228];
	xor.b32  	%r341, %r341, %r292;
	ld.global.u32 	%r293, [%rd6+232];
	xor.b32  	%r340, %r340, %r293;
	ld.global.u32 	%r294, [%rd6+236];
	xor.b32  	%r339, %r339, %r294;
$L__BB0_30:
	and.b32  	%r296, %r209, 4096;
	setp.eq.s32 	%p16, %r296, 0;
	@%p16 bra 	$L__BB0_32;
	ld.global.u32 	%r297, [%rd6+240];
	xor.b32  	%r343, %r343, %r297;
	ld.global.u32 	%r298, [%rd6+244];
	xor.b32  	%r342, %r342, %r298;
	ld.global.u32 	%r299, [%rd6+248];
	xor.b32  	%r341, %r341, %r299;
	ld.global.u32 	%r300, [%rd6+252];
	xor.b32  	%r340, %r340, %r300;
	ld.global.u32 	%r301, [%rd6+256];
	xor.b32  	%r339, %r339, %r301;
$L__BB0_32:
	and.b32  	%r303, %r209, 8192;
	setp.eq.s32 	%p17, %r303, 0;
	@%p17 bra 	$L__BB0_34;
	ld.global.u32 	%r304, [%rd6+260];
	xor.b32  	%r343, %r343, %r304;
	ld.global.u32 	%r305, [%rd6+264];
	xor.b32  	%r342, %r342, %r305;
	ld.global.u32 	%r306, [%rd6+268];
	xor.b32  	%r341, %r341, %r306;
	ld.global.u32 	%r307, [%rd6+272];
	xor.b32  	%r340, %r340, %r307;
	ld.global.u32 	%r308, [%rd6+276];
	xor.b32  	%r339, %r339, %r308;
$L__BB0_34:
	and.b32  	%r310, %r209, 16384;
	setp.eq.s32 	%p18, %r310, 0;
	@%p18 bra 	$L__BB0_36;
	ld.global.u32 	%r311, [%rd6+280];
	xor.b32  	%r343, %r343, %r311;
	ld.global.u32 	%r312, [%rd6+284];
	xor.b32  	%r342, %r342, %r312;
	ld.global.u32 	%r313, [%rd6+288];
	xor.b32  	%r341, %r341, %r313;
	ld.global.u32 	%r314, [%rd6+292];
	xor.b32  	%r340, %r340, %r314;
	ld.global.u32 	%r315, [%rd6+296];
	xor.b32  	%r339, %r339, %r315;
$L__BB0_36:
	and.b32  	%r317, %r209, 32768;
	setp.eq.s32 	%p19, %r317, 0;
	@%p19 bra 	$L__BB0_38;
	ld.global.u32 	%r318, [%rd6+300];
	xor.b32  	%r343, %r343, %r318;
	ld.global.u32 	%r319, [%rd6+304];
	xor.b32  	%r342, %r342, %r319;
	ld.global.u32 	%r320, [%rd6+308];
	xor.b32  	%r341, %r341, %r320;
	ld.global.u32 	%r321, [%rd6+312];
	xor.b32  	%r340, %r340, %r321;
	ld.global.u32 	%r322, [%rd6+316];
	xor.b32  	%r339, %r339, %r322;
$L__BB0_38:
	add.s32 	%r338, %r338, 16;
	setp.ne.s32 	%p20, %r338, 32;
	@%p20 bra 	$L__BB0_6;
	mad.lo.s32 	%r323, %r332, -31, %r12;
	add.s32 	%r332, %r323, 1;
	setp.ne.s32 	%p21, %r332, 5;
	@%p21 bra 	$L__BB0_5;
	st.global.u32 	[%rd1+4], %r343;
	st.global.u32 	[%rd1+8], %r342;
	st.global.u32 	[%rd1+12], %r341;
	st.global.u32 	[%rd1+16], %r340;
	st.global.u32 	[%rd1+20], %r339;
	add.s32 	%r326, %r326, 1;
	setp.lt.u32 	%p22, %r326, %r3;
	@%p22 bra 	$L__BB0_4;
$L__BB0_41:
	shr.u64 	%rd7, %rd16, 2;
	add.s32 	%r325, %r325, 1;
	setp.gt.u64 	%p23, %rd16, 3;
	mov.u64 	%rd16, %rd7;
	@%p23 bra 	$L__BB0_2;
$L__BB0_42:
	mov.b32 	%r324, 0;
	st.global.v2.u32 	[%rd1+24], {%r324, %r324};
	st.global.u32 	[%rd1+32], %r324;
	mov.b64 	%rd15, 0;
	st.global.u64 	[%rd1+40], %rd15;
	ret;

}
	// .globl	_Z6kernelPcPdPfS1_S1_S1_S1_S1_S1_21systemConstantsStructiiP17curandStateXORWOWibS1_
.visible .entry _Z6kernelPcPdPfS1_S1_S1_S1_S1_S1_21systemConstantsStructiiP17curandStateXORWOWibS1_(
	.param .u64 .ptr .align 1 _Z6kernelPcPdPfS1_S1_S1_S1_S1_S1_21systemConstantsStructiiP17curandStateXORWOWibS1__param_0,
	.param .u64 .ptr .align 1 _Z6kernelPcPdPfS1_S1_S1_S1_S1_S1_21systemConstantsStructiiP17curandStateXORWOWibS1__param_1,
	.param .u64 .ptr .align 1 _Z6kernelPcPdPfS1_S1_S1_S1_S1_S1_21systemConstantsStructiiP17curandStateXORWOWibS1__param_2,
	.param .u64 .ptr .align 1 _Z6kernelPcPdPfS1_S1_S1_S1_S1_S1_21systemConstantsStructiiP17curandStateXORWOWibS1__param_3,
	.param .u64 .ptr .align 1 _Z6kernelPcPdPfS1_S1_S1_S1_S1_S1_21systemConstantsStructiiP17curandStateXORWOWibS1__param_4,
	.param .u64 .ptr .align 1 _Z6kernelPcPdPfS1_S1_S1_S1_S1_S1_21systemConstantsStructiiP17curandStateXORWOWibS1__param_5,
	.param .u64 .ptr .align 1 _Z6kernelPcPdPfS1_S1_S1_S1_S1_S1_21systemConstantsStructiiP17curandStateXORWOWibS1__param_6,
	.param .u64 .ptr .align 1 _Z6kernelPcPdPfS1_S1_S1_S1_S1_S1_21systemConstantsStructiiP17curandStateXORWOWibS1__param_7,
	.param .u64 .ptr .align 1 _Z6kernelPcPdPfS1_S1_S1_S1_S1_S1_21systemConstantsStructiiP17curandStateXORWOWibS1__param_8,
	.param .align 8 .b8 _Z6kernelPcPdPfS1_S1_S1_S1_S1_S1_21systemConstantsStructiiP17curandStateXORWOWibS1__param_9[64],
	.param .u32 _Z6kernelPcPdPfS1_S1_S1_S1_S1_S1_21systemConstantsStructiiP17curandStateXORWOWibS1__param_10,
	.param .u32 _Z6kernelPcPdPfS1_S1_S1_S1_S1_S1_21systemConstantsStructiiP17curandStateXORWOWibS1__param_11,
	.param .u64 .ptr .align 1 _Z6kernelPcPdPfS1_S1_S1_S1_S1_S1_21systemConstantsStructiiP17curandStateXORWOWibS1__param_12,
	.param .u32 _Z6kernelPcPdPfS1_S1_S1_S1_S1_S1_21systemConstantsStructiiP17curandStateXORWOWibS1__param_13,
	.param .u8 _Z6kernelPcPdPfS1_S1_S1_S1_S1_S1_21systemConstantsStructiiP17curandStateXORWOWibS1__param_14,
	.param .u64 .ptr .align 1 _Z6kernelPcPdPfS1_S1_S1_S1_S1_S1_21systemConstantsStructiiP17curandStateXORWOWibS1__param_15
)
{
	.reg .pred 	%p<42>;
	.reg .b16 	%rs<36>;
	.reg .b32 	%r<110>;
	.reg .b32 	%f<53>;
	.reg .b64 	%rd<84>;
	.reg .b64 	%fd<69>;

	ld.param.f32 	%f17, [_Z6kernelPcPdPfS1_S1_S1_S1_S1_S1_21systemConstantsStructiiP17curandStateXORWOWibS1__param_9+56];
	ld.param.u64 	%rd24, [_Z6kernelPcPdPfS1_S1_S1_S1_S1_S1_21systemConstantsStructiiP17curandStateXORWOWibS1__param_0];
	ld.param.u64 	%rd15, [_Z6kernelPcPdPfS1_S1_S1_S1_S1_S1_21systemConstantsStructiiP17curandStateXORWOWibS1__param_1];
	ld.param.u64 	%rd16, [_Z6kernelPcPdPfS1_S1_S1_S1_S1_S1_21systemConstantsStructiiP17curandStateXORWOWibS1__param_2];
	ld.param.u64 	%rd18, [_Z6kernelPcPdPfS1_S1_S1_S1_S1_S1_21systemConstantsStructiiP17curandStateXORWOWibS1__param_4];
	ld.param.u64 	%rd19, [_Z6kernelPcPdPfS1_S1_S1_S1_S1_S1_21systemConstantsStructiiP17curandStateXORWOWibS1__param_5];
	ld.param.v2.f32 	{%f15, %f16}, [_Z6kernelPcPdPfS1_S1_S1_S1_S1_S1_21systemConstantsStructiiP17curandStateXORWOWibS1__param_9+48];
	ld.param.v2.f32 	{%f11, %f12}, [_Z6kernelPcPdPfS1_S1_S1_S1_S1_S1_21systemConstantsStructiiP17curandStateXORWOWibS1__param_9+32];
	ld.param.v2.f32 	{%f7, %f8}, [_Z6kernelPcPdPfS1_S1_S1_S1_S1_S1_21systemConstantsStructiiP17curandStateXORWOWibS1__param_9+16];
	ld.param.v2.f32 	{%f5, %f6}, [_Z6kernelPcPdPfS1_S1_S1_S1_S1_S1_21systemConstantsStructiiP17curandStateXORWOWibS1__param_9+8];
	ld.param.u32 	%r15, [_Z6kernelPcPdPfS1_S1_S1_S1_S1_S1_21systemConstantsStructiiP17curandStateXORWOWibS1__param_10];
	ld.param.u32 	%r16, [_Z6kernelPcPdPfS1_S1_S1_S1_S1_S1_21systemConstantsStructiiP17curandStateXORWOWibS1__param_11];
	ld.param.u64 	%rd25, [_Z6kernelPcPdPfS1_S1_S1_S1_S1_S1_21systemConstantsStructiiP17curandStateXORWOWibS1__param_12];
	ld.param.u32 	%r22, [_Z6kernelPcPdPfS1_S1_S1_S1_S1_S1_21systemConstantsStructiiP17curandStateXORWOWibS1__param_13];
	ld.param.s8 	%rs9, [_Z6kernelPcPdPfS1_S1_S1_S1_S1_S1_21systemConstantsStructiiP17curandStateXORWOWibS1__param_14];
	cvta.to.global.u64 	%rd1, %rd25;
	cvta.to.global.u64 	%rd2, %rd24;
	mov.u32 	%r23, %tid.x;
	mov.u32 	%r24, %ctaid.x;
	mov.u32 	%r25, %ntid.x;
	mad.lo.s32 	%r1, %r24, %r25, %r23;
	mov.u32 	%r26, %tid.y;
	mov.u32 	%r27, %ctaid.y;
	mov.u32 	%r28, %ntid.y;
	mad.lo.s32 	%r2, %r27, %r28, %r26;
	shl.b32 	%r3, %r22, 1;
	add.s32 	%r4, %r3, -1;
	mul.lo.s32 	%r5, %r4, %r2;
	add.s32 	%r6, %r5, %r1;
	cvt.s64.s32 	%rd26, %r6;
	add.s64 	%rd3, %rd2, %rd26;
	ld.global.u8 	%rs1, [%rd3];
	setp.eq.s16 	%p1, %rs1, 111;
	@%p1 bra 	$L__BB1_34;
	mul.lo.s32 	%r7, %r4, %r4;
	add.s32 	%r29, %r6, %r7;
	shl.b32 	%r30, %r7, 1;
	setp.ge.s32 	%p2, %r29, %r30;
	@%p2 bra 	$L__BB1_34;
	ld.param.u64 	%rd81, [_Z6kernelPcPdPfS1_S1_S1_S1_S1_S1_21systemConstantsStructiiP17curandStateXORWOWibS1__param_7];
	ld.param.u64 	%rd80, [_Z6kernelPcPdPfS1_S1_S1_S1_S1_S1_21systemConstantsStructiiP17curandStateXORWOWibS1__param_6];
	ld.param.u64 	%rd79, [_Z6kernelPcPdPfS1_S1_S1_S1_S1_S1_21systemConstantsStructiiP17curandStateXORWOWibS1__param_3];
	cvta.to.global.u64 	%rd27, %rd15;
	setp.gt.s32 	%p3, %r1, 0;
	max.u32 	%r31, %r2, 1;
	add.s32 	%r32, %r31, -1;
	add.s32 	%r8, %r3, -2;
	setp.lt.s32 	%p4, %r1, %r8;
	setp.lt.s32 	%p5, %r2, %r8;
	selp.u32 	%r33, 1, 0, %p5;
	add.s32 	%r34, %r2, %r33;
	selp.s64 	%rd28, -1, 0, %p3;
	add.s64 	%rd29, %rd3, %rd28;
	ld.global.u8 	%rs10, [%rd29];
	setp.ne.s16 	%p6, %rs10, 111;
	and.pred  	%p7, %p6, %p3;
	selp.s32 	%r35, -1, 0, %p7;
	add.s32 	%r36, %r1, %r35;
	mad.lo.s32 	%r37, %r34, %r4, %r36;
	cvt.s64.s32 	%rd30, %r37;
	add.s64 	%rd31, %rd2, %rd30;
	ld.global.u8 	%rs11, [%rd31];
	setp.eq.s16 	%p8, %rs11, 111;
	selp.b32 	%r38, %r1, %r36, %p8;
	selp.b32 	%r39, %r2, %r34, %p8;
	mad.lo.s32 	%r40, %r39, %r4, %r1;
	cvt.s64.s32 	%rd32, %r40;
	add.s64 	%rd33, %rd2, %rd32;
	ld.global.u8 	%rs12, [%rd33];
	setp.eq.s16 	%p9, %rs12, 111;
	selp.b32 	%r41, %r2, %r39, %p9;
	selp.u64 	%rd34, 1, 0, %p4;
	add.s64 	%rd35, %rd3, %rd34;
	ld.global.u8 	%rs13, [%rd35];
	setp.ne.s16 	%p10, %rs13, 111;
	and.pred  	%p11, %p10, %p4;
	selp.u32 	%r42, 1, 0, %p11;
	add.s32 	%r43, %r1, %r42;
	mul.lo.s32 	%r9, %r4, %r32;
	add.s32 	%r44, %r9, %r1;
	cvt.s64.s32 	%rd36, %r44;
	add.s64 	%rd4, %rd2, %rd36;
	ld.global.u8 	%rs14, [%rd4];
	setp.eq.s16 	%p12, %rs14, 111;
	selp.b32 	%r45, %r2, %r32, %p12;
	mad.lo.s32 	%r46, %r45, %r4, %r43;
	cvt.s64.s32 	%rd37, %r46;
	add.s64 	%rd38, %rd2, %rd37;
	ld.global.u8 	%rs15, [%rd38];
	setp.eq.s16 	%p13, %rs15, 111;
	selp.b32 	%r47, %r2, %r45, %p13;
	selp.b32 	%r48, %r1, %r43, %p13;
	add.s32 	%r49, %r38, %r5;
	mul.wide.s32 	%rd39, %r49, 8;
	add.s64 	%rd40, %rd27, %rd39;
	ld.global.f64 	%fd8, [%rd40];
	mul.lo.s32 	%r50, %r41, %r4;
	add.s32 	%r51, %r50, %r38;
	mul.wide.s32 	%rd41, %r51, 8;
	add.s64 	%rd42, %rd27, %rd41;
	ld.global.f64 	%fd9, [%rd42];
	add.f64 	%fd10, %fd8, %fd9;
	add.s32 	%r52, %r50, %r1;
	mul.wide.s32 	%rd43, %r52, 8;
	add.s64 	%rd44, %rd27, %rd43;
	ld.global.f64 	%fd11, [%rd44];
	add.f64 	%fd12, %fd10, %fd11;
	add.s32 	%r53, %r48, %r5;
	mul.wide.s32 	%rd45, %r53, 8;
	add.s64 	%rd46, %rd27, %rd45;
	ld.global.f64 	%fd13, [%rd46];
	add.f64 	%fd14, %fd12, %fd13;
	mul.lo.s32 	%r54, %r47, %r4;
	add.s32 	%r55, %r54, %r1;
	mul.wide.s32 	%rd47, %r55, 8;
	add.s64 	%rd48, %rd27, %rd47;
	ld.global.f64 	%fd15, [%rd48];
	add.f64 	%fd16, %fd14, %fd15;
	add.s32 	%r56, %r54, %r48;
	mul.wide.s32 	%rd49, %r56, 8;
	add.s64 	%rd50, %rd27, %rd49;
	ld.global.f64 	%fd17, [%rd50];
	add.f64 	%fd18, %fd16, %fd17;
	setp.eq.s16 	%p14, %rs1, 105;
	cvt.f64.f32 	%fd19, %f6;
	selp.f64 	%fd20, %fd19, 0d0000000000000000, %p14;
	cvt.f64.f32 	%fd1, %f17;
	cvt.f64.f32 	%fd21, %f8;
	mul.wide.s32 	%rd51, %r6, 8;
	add.s64 	%rd5, %rd27, %rd51;
	ld.global.f64 	%fd22, [%rd5];
	mul.f64 	%fd23, %fd22, %fd21;
	mul.f64 	%fd24, %fd23, %fd1;
	cvt.f64.f32 	%fd25, %f11;
	mul.f64 	%fd26, %fd25, 0dC010000000000000;
	add.f64 	%fd27, %fd25, %fd25;
	mul.f64 	%fd28, %fd27, %fd18;
	div.rn.f64 	%fd29, %fd28, 0d4008000000000000;
	bar.sync 	0;
	ld.global.f64 	%fd30, [%rd5];
	fma.rn.f64 	%fd31, %fd20, %fd1, %fd30;
	fma.rn.f64 	%fd32, %fd26, %fd22, %fd31;
	add.f64 	%fd33, %fd29, %fd32;
	sub.f64 	%fd34, %fd33, %fd24;
	cvt.u64.u32 	%rd52, %r7;
	mul.wide.u32 	%rd53, %r7, 8;
	add.s64 	%rd6, %rd5, %rd53;
	mov.f64 	%fd35, 0d4024000000000000;
	{
	.reg .b32 %temp; 
	mov.b64 	{%temp, %r57}, %fd35;
	}
	mov.f64 	%fd36, 0dC024000000000000;
	{
	.reg .b32 %temp; 
	mov.b64 	{%temp, %r58}, %fd36;
	}
	and.b32  	%r60, %r58, 2146435072;
	setp.eq.s32 	%p15, %r60, 1074790400;
	{ // callseq 0, 0
	.param .b64 retval0;
	call.uni (retval0), 
	__internal_accurate_pow, 
	(
	);
	ld.param.f64 	%fd37, [retval0];
	} // callseq 0
	setp.lt.s32 	%p16, %r57, 0;
	neg.f64 	%fd39, %fd37;
	selp.f64 	%fd40, %fd39, %fd37, %p15;
	selp.f64 	%fd41, %fd40, %fd37, %p16;
	setp.lt.f64 	%p17, %fd34, %fd41;
	selp.f64 	%fd42, 0d0000000000000000, %fd34, %p17;
	st.global.f64 	[%rd6], %fd42;
	ld.global.u8 	%rs35, [%rd3];
	setp.ne.s16 	%p18, %rs35, 100;
	setp.eq.s16 	%p19, %rs9, 0;
	cvta.to.global.u64 	%rd54, %rd16;
	mul.wide.s32 	%rd55, %r6, 4;
	add.s64 	%rd7, %rd54, %rd55;
	cvta.to.global.u64 	%rd56, %rd18;
	add.s64 	%rd8, %rd56, %rd55;
	cvta.to.global.u64 	%rd57, %rd79;
	add.s64 	%rd9, %rd57, %rd55;
	cvta.to.global.u64 	%rd58, %rd19;
	add.s64 	%rd10, %rd58, %rd55;
	cvta.to.global.u64 	%rd59, %rd80;
	add.s64 	%rd11, %rd59, %rd55;
	cvta.to.global.u64 	%rd60, %rd81;
	add.s64 	%rd12, %rd60, %rd55;
	add.s64 	%rd13, %rd3, %rd52;
	or.pred  	%p20, %p19, %p18;
	@%p20 bra 	$L__BB1_5;
	ld.param.u64 	%rd82, [_Z6kernelPcPdPfS1_S1_S1_S1_S1_S1_21systemConstantsStructiiP17curandStateXORWOWibS1__param_8];
	ld.global.f32 	%f18, [%rd7];
	ld.global.f32 	%f19, [%rd8];
	ld.global.f32 	%f20, [%rd9];
	add.f32 	%f21, %f19, %f20;
	ld.global.f32 	%f22, [%rd10];
	add.f32 	%f1, %f21, %f22;
	cvta.to.global.u64 	%rd61, %rd82;
	mul.wide.s32 	%rd62, %r6, 4;
	add.s64 	%rd63, %rd61, %rd62;
	ld.global.f32 	%f23, [%rd63];
	add.f32 	%f24, %f1, %f23;
	setp.leu.f32 	%p21, %f18, %f24;
	mov.b16 	%rs35, 100;
	@%p21 bra 	$L__BB1_5;
	ld.param.u64 	%rd83, [_Z6kernelPcPdPfS1_S1_S1_S1_S1_S1_21systemConstantsStructiiP17curandStateXORWOWibS1__param_15];
	cvta.to.global.u64 	%rd64, %rd83;
	add.s64 	%rd66, %rd64, %rd62;
	ld.global.f32 	%f25, [%rd66];
	add.f32 	%f26, %f1, %f25;
	st.global.f32 	[%rd10], %f26;
	ld.global.f32 	%f27, [%rd11];
	st.global.f32 	[%rd9], %f27;
	ld.global.f32 	%f28, [%rd12];
	st.global.f32 	[%rd8], %f28;
	mov.b16 	%rs17, 104;
	st.global.u8 	[%rd13], %rs17;
	ld.global.u8 	%rs35, [%rd3];
$L__BB1_5:
	and.b16  	%rs18, %rs35, 255;
	setp.eq.s16 	%p22, %rs18, 101;
	@%p22 bra 	$L__BB1_10;
	setp.eq.s16 	%p23, %rs18, 104;
	@%p23 bra 	$L__BB1_12;
	setp.ne.s16 	%p24, %rs18, 105;
	@%p24 bra 	$L__BB1_33;
	ld.global.f32 	%f45, [%rd7];
	ld.global.f32 	%f46, [%rd8];
	ld.global.f32 	%f47, [%rd9];
	add.f32 	%f48, %f46, %f47;
	ld.global.f32 	%f49, [%rd10];
	add.f32 	%f50, %f48, %f49;
	setp.leu.f32 	%p41, %f45, %f50;
	@%p41 bra 	$L__BB1_33;
	mov.b16 	%rs33, 100;
	st.global.u8 	[%rd13], %rs33;
	bra.uni 	$L__BB1_33;
$L__BB1_10:
	ld.global.f32 	%f38, [%rd7];
	ld.global.f32 	%f39, [%rd9];
	ld.global.f32 	%f40, [%rd10];
	add.f32 	%f41, %f39, %f40;
	setp.leu.f32 	%p40, %f38, %f41;
	@%p40 bra 	$L__BB1_33;
	mov.b16 	%rs32, 105;
	st.global.u8 	[%rd13], %rs32;
	ld.global.f32 	%f42, [%rd8];
	ld.global.f32 	%f43, [%rd12];
	add.f32 	%f44, %f42, %f43;
	st.global.f32 	[%rd8], %f44;
	bra.uni 	$L__BB1_33;
$L__BB1_12:
	ld.global.f32 	%f29, [%rd10];
	add.f32 	%f30, %f17, %f29;
	st.global.f32 	[%rd10], %f30;
	setp.ne.s32 	%p25, %r15, 1;
	@%p25 bra 	$L__BB1_27;
	setp.lt.s32 	%p26, %r1, %r8;
	add.s32 	%r61, %r1, 1;
	selp.b32 	%r10, %r61, 0, %p26;
	ld.global.v2.u32 	{%r62, %r63}, [%rd1];
	shr.u32 	%r64, %r63, 2;
	xor.b32  	%r65, %r64, %r63;
	ld.global.v2.u32 	{%r66, %r67}, [%rd1+8];
	ld.global.v2.u32 	{%r68, %r69}, [%rd1+16];
	st.global.v2.u32 	[%rd1+8], {%r67, %r68};
	shl.b32 	%r70, %r69, 4;
	shl.b32 	%r71, %r65, 1;
	xor.b32  	%r72, %r71, %r70;
	xor.b32  	%r73, %r72, %r65;
	xor.b32  	%r74, %r73, %r69;
	st.global.v2.u32 	[%rd1+16], {%r69, %r74};
	add.s32 	%r75, %r62, 362437;
	st.global.v2.u32 	[%rd1], {%r75, %r66};
	add.s32 	%r76, %r74, %r75;
	cvt.rn.f32.u32 	%f31, %r76;
	fma.rn.f32 	%f32, %f31, 0f2F800000, 0f2F000000;
	mul.f32 	%f33, %f16, %f17;
	setp.geu.f32 	%p27, %f32, %f33;
	@%p27 bra 	$L__BB1_27;
	ld.global.u8 	%rs19, [%rd4];
	setp.ne.s16 	%p28, %rs19, 105;
	@%p28 bra 	$L__BB1_16;
	mov.b16 	%rs20, 101;
	st.global.u8 	[%rd13], %rs20;
$L__BB1_16:
	add.s32 	%r77, %r2, 1;
	setp.lt.s32 	%p29, %r2, %r8;
	selp.b32 	%r78, %r77, 0, %p29;
	mul.lo.s32 	%r11, %r78, %r4;
	add.s32 	%r79, %r11, %r1;
	cvt.s64.s32 	%rd67, %r79;
	add.s64 	%rd68, %rd2, %rd67;
	ld.global.u8 	%rs21, [%rd68];
	setp.ne.s16 	%p30, %rs21, 105;
	@%p30 bra 	$L__BB1_18;
	mov.b16 	%rs22, 101;
	st.global.u8 	[%rd13], %rs22;
$L__BB1_18:
	cvt.s64.s32 	%rd69, %r5;
	max.s32 	%r80, %r1, 1;
	cvt.u64.u32 	%rd14, %r80;
	add.s64 	%rd70, %rd69, %rd14;
	add.s64 	%rd71, %rd2, %rd70;
	ld.global.u8 	%rs23, [%rd71+-1];
	setp.ne.s16 	%p31, %rs23, 105;
	@%p31 bra 	$L__BB1_20;
	mov.b16 	%rs24, 101;
	st.global.u8 	[%rd13], %rs24;
$L__BB1_20:
	add.s32 	%r81, %r10, %r5;
	cvt.s64.s32 	%rd72, %r81;
	add.s64 	%rd73, %rd2, %rd72;
	ld.global.u8 	%rs25, [%rd73];
	setp.ne.s16 	%p32, %rs25, 105;
	@%p32 bra 	$L__BB1_22;
	mov.b16 	%rs26, 101;
	st.global.u8 	[%rd13], %rs26;
$L__BB1_22:
	cvt.s64.s32 	%rd74, %r11;
	add.s64 	%rd75, %rd74, %rd14;
	add.s64 	%rd76, %rd2, %rd75;
	ld.global.u8 	%rs27, [%rd76+-1];
	setp.ne.s16 	%p33, %rs27, 105;
	@%p33 bra 	$L__BB1_24;
	mov.b16 	%rs28, 101;
	st.global.u8 	[%rd13], %rs28;
$L__BB1_24:
	add.s32 	%r82, %r10, %r9;
	cvt.s64.s32 	%rd77, %r82;
	add.s64 	%rd78, %rd2, %rd77;
	ld.global.u8 	%rs29, [%rd78];
	setp.ne.s16 	%p34, %rs29, 105;
	@%p34 bra 	$L__BB1_26;
	mov.b16 	%rs30, 101;
	st.global.u8 	[%rd13], %rs30;
$L__BB1_26:
	ld.global.f32 	%f34, [%rd11];
	st.global.f32 	[%rd9], %f34;
$L__BB1_27:
	setp.ne.s32 	%p35, %r16, 1;
	@%p35 bra 	$L__BB1_33;
	ld.global.v2.u32 	{%r83, %r84}, [%rd1];
	shr.u32 	%r85, %r84, 2;
	xor.b32  	%r86, %r85, %r84;
	ld.global.v2.u32 	{%r87, %r88}, [%rd1+8];
	ld.global.v2.u32 	{%r89, %r90}, [%rd1+16];
	st.global.v2.u32 	[%rd1+8], {%r88, %r89};
	shl.b32 	%r91, %r90, 4;
	shl.b32 	%r92, %r86, 1;
	xor.b32  	%r93, %r92, %r91;
	xor.b32  	%r94, %r93, %r86;
	xor.b32  	%r95, %r94, %r90;
	st.global.v2.u32 	[%rd1+16], {%r90, %r95};
	add.s32 	%r96, %r83, 362437;
	st.global.v2.u32 	[%rd1], {%r96, %r87};
	add.s32 	%r97, %r95, %r96;
	cvt.rn.f32.u32 	%f35, %r97;
	fma.rn.f32 	%f3, %f35, 0f2F800000, 0f2F000000;
	ld.global.f64 	%fd43, [%rd5];
	neg.f64 	%fd44, %fd43;
	cvt.f64.f32 	%fd45, %f5;
	mul.f64 	%fd46, %fd45, %fd44;
	mul.f64 	%fd2, %fd46, %fd1;
	fma.rn.f64 	%fd47, %fd2, 0d3FF71547652B82FE, 0d4338000000000000;
	{
	.reg .b32 %temp; 
	mov.b64 	{%r12, %temp}, %fd47;
	}
	mov.f64 	%fd48, 0dC338000000000000;
	add.rn.f64 	%fd49, %fd47, %fd48;
	fma.rn.f64 	%fd50, %fd49, 0dBFE62E42FEFA39EF, %fd2;
	fma.rn.f64 	%fd51, %fd49, 0dBC7ABC9E3B39803F, %fd50;
	fma.rn.f64 	%fd52, %fd51, 0d3E5ADE1569CE2BDF, 0d3E928AF3FCA213EA;
	fma.rn.f64 	%fd53, %fd52, %fd51, 0d3EC71DEE62401315;
	fma.rn.f64 	%fd54, %fd53, %fd51, 0d3EFA01997C89EB71;
	fma.rn.f64 	%fd55, %fd54, %fd51, 0d3F2A01A014761F65;
	fma.rn.f64 	%fd56, %fd55, %fd51, 0d3F56C16C1852B7AF;
	fma.rn.f64 	%fd57, %fd56, %fd51, 0d3F81111111122322;
	fma.rn.f64 	%fd58, %fd57, %fd51, 0d3FA55555555502A1;
	fma.rn.f64 	%fd59, %fd58, %fd51, 0d3FC5555555555511;
	fma.rn.f64 	%fd60, %fd59, %fd51, 0d3FE000000000000B;
	fma.rn.f64 	%fd61, %fd60, %fd51, 0d3FF0000000000000;
	fma.rn.f64 	%fd62, %fd61, %fd51, 0d3FF0000000000000;
	{
	.reg .b32 %temp; 
	mov.b64 	{%r13, %temp}, %fd62;
	}
	{
	.reg .b32 %temp; 
	mov.b64 	{%temp, %r14}, %fd62;
	}
	shl.b32 	%r98, %r12, 20;
	add.s32 	%r99, %r98, %r14;
	mov.b64 	%fd68, {%r13, %r99};
	{
	.reg .b32 %temp; 
	mov.b64 	{%temp, %r100}, %fd2;
	}
	mov.b32 	%f36, %r100;
	abs.f32 	%f4, %f36;
	setp.lt.f32 	%p36, %f4, 0f4086232B;
	@%p36 bra 	$L__BB1_31;
	setp.lt.f64 	%p37, %fd2, 0d0000000000000000;
	add.f64 	%fd63, %fd2, 0d7FF0000000000000;
	selp.f64 	%fd68, 0d0000000000000000, %fd63, %p37;
	setp.geu.f32 	%p38, %f4, 0f40874800;
	@%p38 bra 	$L__BB1_31;
	shr.u32 	%r101, %r12, 31;
	add.s32 	%r102, %r12, %r101;
	shr.s32 	%r103, %r102, 1;
	shl.b32 	%r104, %r103, 20;
	add.s32 	%r105, %r14, %r104;
	mov.b64 	%fd64, {%r13, %r105};
	sub.s32 	%r106, %r12, %r103;
	shl.b32 	%r107, %r106, 20;
	add.s32 	%r108, %r107, 1072693248;
	mov.b32 	%r109, 0;
	mov.b64 	%fd65, {%r109, %r108};
	mul.f64 	%fd68, %fd65, %fd64;
$L__BB1_31:
	cvt.f64.f32 	%fd66, %f3;
	setp.gtu.f64 	%p39, %fd68, %fd66;
	@%p39 bra 	$L__BB1_33;
	mov.b16 	%rs31, 101;
	st.global.u8 	[%rd13], %rs31;
	ld.global.f32 	%f37, [%rd11];
	st.global.f32 	[%rd9], %f37;
$L__BB1_33:
	ld.global.f32 	%f51, [%rd7];
	add.f32 	%f52, %f17, %f51;
	st.global.f32 	[%rd7], %f52;
	ld.global.f64 	%fd67, [%rd6];
	st.global.f64 	[%rd5], %fd67;
	ld.global.u8 	%rs34, [%rd13];
	st.global.u8 	[%rd3], %rs34;
$L__BB1_34:
	ret;

}
.func  (.param .b64 func_retval0) __internal_accurate_pow()
{
	.reg .pred 	%p<8>;
	.reg .b32 	%r<46>;
	.reg .b32 	%f<3>;
	.reg .b64 	%fd<109>;

	mov.f64 	%fd10, 0d4024000000000000;
	{
	.reg .b32 %temp; 
	mov.b64 	{%temp, %r8}, %fd10;
	}
	{
	.reg .b32 %temp; 
	mov.b64 	{%r9, %temp}, %fd10;
	}
	shr.u32 	%r10, %r8, 20;
	setp.lt.u32 	%p1, %r8, 1048576;
	mov.f64 	%fd11, 0d4384000000000000;
	{
	.reg .b32 %temp; 
	mov.b64 	{%temp, %r11}, %fd11;
	}
	{
	.reg .b32 %temp; 
	mov.b64 	{%r12, %temp}, %fd11;
	}
	shr.u32 	%r13, %r11, 20;
	add.s32 	%r14, %r13, -54;
	selp.b32 	%r15, %r12, %r9, %p1;
	selp.b32 	%r16, %r11, %r8, %p1;
	selp.b32 	%r1, %r14, %r10, %p1;
	add.s32 	%r45, %r1, -1023;
	and.b32  	%r17, %r16, -2146435073;
	or.b32  	%r18, %r17, 1072693248;
	mov.b64 	%fd107, {%r15, %r18};
	setp.lt.u32 	%p2, %r18, 1073127583;
	@%p2 bra 	$L__BB2_2;
	{
	.reg .b32 %temp; 
	mov.b64 	{%r19, %temp}, %fd107;
	}
	{
	.reg .b32 %temp; 
	mov.b64 	{%temp, %r20}, %fd107;
	}
	add.s32 	%r21, %r20, -1048576;
	mov.b64 	%fd107, {%r19, %r21};
	add.s32 	%r45, %r1, -1022;
$L__BB2_2:
	add.f64 	%fd12, %fd107, 0dBFF0000000000000;
	add.f64 	%fd13, %fd107, 0d3FF0000000000000;
	rcp.approx.ftz.f64 	%fd14, %fd13;
	neg.f64 	%fd15, %fd13;
	fma.rn.f64 	%fd16, %fd15, %fd14, 0d3FF0000000000000;
	fma.rn.f64 	%fd17, %fd16, %fd16, %fd16;
	fma.rn.f64 	%fd18, %fd17, %fd14, %fd14;
	mul.f64 	%fd19, %fd12, %fd18;
	fma.rn.f64 	%fd20, %fd12, %fd18, %fd19;
	mul.f64 	%fd21, %fd20, %fd20;
	fma.rn.f64 	%fd22, %fd21, 0d3EB0F5FF7D2CAFE2, 0d3ED0F5D241AD3B5A;
	fma.rn.f64 	%fd23, %fd22, %fd21, 0d3EF3B20A75488A3F;
	fma.rn.f64 	%fd24, %fd23, %fd21, 0d3F1745CDE4FAECD5;
	fma.rn.f64 	%fd25, %fd24, %fd21, 0d3F3C71C7258A578B;
	fma.rn.f64 	%fd26, %fd25, %fd21, 0d3F6249249242B910;
	fma.rn.f64 	%fd27, %fd26, %fd21, 0d3F89999999999DFB;
	sub.f64 	%fd28, %fd12, %fd20;
	add.f64 	%fd29, %fd28, %fd28;
	neg.f64 	%fd30, %fd20;
	fma.rn.f64 	%fd31, %fd30, %fd12, %fd29;
	mul.f64 	%fd32, %fd18, %fd31;
	fma.rn.f64 	%fd33, %fd21, %fd27, 0d3FB5555555555555;
	mov.f64 	%fd34, 0d3FB5555555555555;
	sub.f64 	%fd35, %fd34, %fd33;
	fma.rn.f64 	%fd36, %fd21, %fd27, %fd35;
	add.f64 	%fd37, %fd36, 0dBC46A4CB00B9E7B0;
	add.f64 	%fd38, %fd33, %fd37;
	sub.f64 	%fd39, %fd33, %fd38;
	add.f64 	%fd40, %fd37, %fd39;
	mul.rn.f64 	%fd41, %fd20, %fd20;
	neg.f64 	%fd42, %fd41;
	fma.rn.f64 	%fd43, %fd20, %fd20, %fd42;
	{
	.reg .b32 %temp; 
	mov.b64 	{%r22, %temp}, %fd32;
	}
	{
	.reg .b32 %temp; 
	mov.b64 	{%temp, %r23}, %fd32;
	}
	add.s32 	%r24, %r23, 1048576;
	mov.b64 	%fd44, {%r22, %r24};
	fma.rn.f64 	%fd45, %fd20, %fd44, %fd43;
	mul.rn.f64 	%fd46, %fd41, %fd20;
	neg.f64 	%fd47, %fd46;
	fma.rn.f64 	%fd48, %fd41, %fd20, %fd47;
	fma.rn.f64 	%fd49, %fd41, %fd32, %fd48;
	fma.rn.f64 	%fd50, %fd45, %fd20, %fd49;
	mul.rn.f64 	%fd51, %fd38, %fd46;
	neg.f64 	%fd52, %fd51;
	fma.rn.f64 	%fd53, %fd38, %fd46, %fd52;
	fma.rn.f64 	%fd54, %fd38, %fd50, %fd53;
	fma.rn.f64 	%fd55, %fd40, %fd46, %fd54;
	add.f64 	%fd56, %fd51, %fd55;
	sub.f64 	%fd57, %fd51, %fd56;
	add.f64 	%fd58, %fd55, %fd57;
	add.f64 	%fd59, %fd20, %fd56;
	sub.f64 	%fd60, %fd20, %fd59;
	add.f64 	%fd61, %fd56, %fd60;
	add.f64 	%fd62, %fd58, %fd61;
	add.f64 	%fd63, %fd32, %fd62;
	add.f64 	%fd64, %fd59, %fd63;
	sub.f64 	%fd65, %fd59, %fd64;
	add.f64 	%fd66, %fd63, %fd65;
	xor.b32  	%r25, %r45, -2147483648;
	mov.b32 	%r26, 1127219200;
	mov.b64 	%fd67, {%r25, %r26};
	mov.b32 	%r27, -2147483648;
	mov.b64 	%fd68, {%r27, %r26};
	sub.f64 	%fd69, %fd67, %fd68;
	fma.rn.f64 	%fd70, %fd69, 0d3FE62E42FEFA39EF, %fd64;
	fma.rn.f64 	%fd71, %fd69, 0dBFE62E42FEFA39EF, %fd70;
	sub.f64 	%fd72, %fd71, %fd64;
	sub.f64 	%fd73, %fd66, %fd72;
	fma.rn.f64 	%fd74, %fd69, 0d3C7ABC9E3B39803F, %fd73;
	add.f64 	%fd75, %fd70, %fd74;
	sub.f64 	%fd76, %fd70, %fd75;
	add.f64 	%fd77, %fd74, %fd76;
	mov.f64 	%fd78, 0dC024000000000000;
	{
	.reg .b32 %temp; 
	mov.b64 	{%temp, %r28}, %fd78;
	}
	{
	.reg .b32 %temp; 
	mov.b64 	{%r29, %temp}, %fd78;
	}
	shl.b32 	%r30, %r28, 1;
	setp.gt.u32 	%p3, %r30, -33554433;
	and.b32  	%r31, %r28, -15728641;
	selp.b32 	%r32, %r31, %r28, %p3;
	mov.b64 	%fd79, {%r29, %r32};
	mul.rn.f64 	%fd80, %fd75, %fd79;
	neg.f64 	%fd81, %fd80;
	fma.rn.f64 	%fd82, %fd75, %fd79, %fd81;
	fma.rn.f64 	%fd83, %fd77, %fd79, %fd82;
	add.f64 	%fd4, %fd80, %fd83;
	sub.f64 	%fd84, %fd80, %fd4;
	add.f64 	%fd5, %fd83, %fd84;
	fma.rn.f64 	%fd85, %fd4, 0d3FF71547652B82FE, 0d4338000000000000;
	{
	.reg .b32 %temp; 
	mov.b64 	{%r5, %temp}, %fd85;
	}
	mov.f64 	%fd86, 0dC338000000000000;
	add.rn.f64 	%fd87, %fd85, %fd86;
	fma.rn.f64 	%fd88, %fd87, 0dBFE62E42FEFA39EF, %fd4;
	fma.rn.f64 	%fd89, %fd87, 0dBC7ABC9E3B39803F, %fd88;
	fma.rn.f64 	%fd90, %fd89, 0d3E5ADE1569CE2BDF, 0d3E928AF3FCA213EA;
	fma.rn.f64 	%fd91, %fd90, %fd89, 0d3EC71DEE62401315;
	fma.rn.f64 	%fd92, %fd91, %fd89, 0d3EFA01997C89EB71;
	fma.rn.f64 	%fd93, %fd92, %fd89, 0d3F2A01A014761F65;
	fma.rn.f64 	%fd94, %fd93, %fd89, 0d3F56C16C1852B7AF;
	fma.rn.f64 	%fd95, %fd94, %fd89, 0d3F81111111122322;
	fma.rn.f64 	%fd96, %fd95, %fd89, 0d3FA55555555502A1;
	fma.rn.f64 	%fd97, %fd96, %fd89, 0d3FC5555555555511;
	fma.rn.f64 	%fd98, %fd97, %fd89, 0d3FE000000000000B;
	fma.rn.f64 	%fd99, %fd98, %fd89, 0d3FF0000000000000;
	fma.rn.f64 	%fd100, %fd99, %fd89, 0d3FF0000000000000;
	{
	.reg .b32 %temp; 
	mov.b64 	{%r6, %temp}, %fd100;
	}
	{
	.reg .b32 %temp; 
	mov.b64 	{%temp, %r7}, %fd100;
	}
	shl.b32 	%r33, %r5, 20;
	add.s32 	%r34, %r33, %r7;
	mov.b64 	%fd108, {%r6, %r34};
	{
	.reg .b32 %temp; 
	mov.b64 	{%temp, %r35}, %fd4;
	}
	mov.b32 	%f2, %r35;
	abs.f32 	%f1, %f2;
	setp.lt.f32 	%p4, %f1, 0f4086232B;
	@%p4 bra 	$L__BB2_5;
	setp.lt.f64 	%p5, %fd4, 0d0000000000000000;
	add.f64 	%fd101, %fd4, 0d7FF0000000000000;
	selp.f64 	%fd108, 0d0000000000000000, %fd101, %p5;
	setp.geu.f32 	%p6, %f1, 0f40874800;
	@%p6 bra 	$L__BB2_5;
	shr.u32 	%r36, %r5, 31;
	add.s32 	%r37, %r5, %r36;
	shr.s32 	%r38, %r37, 1;
	shl.b32 	%r39, %r38, 20;
	add.s32 	%r40, %r7, %r39;
	mov.b64 	%fd102, {%r6, %r40};
	sub.s32 	%r41, %r5, %r38;
	shl.b32 	%r42, %r41, 20;
	add.s32 	%r43, %r42, 1072693248;
	mov.b32 	%r44, 0;
	mov.b64 	%fd103, {%r44, %r43};
	mul.f64 	%fd108, %fd103, %fd102;
$L__BB2_5:
	abs.f64 	%fd104, %fd108;
	setp.eq.f64 	%p7, %fd104, 0d7FF0000000000000;
	fma.rn.f64 	%fd105, %fd108, %fd5, %fd108;
	selp.f64 	%fd106, %fd108, %fd105, %p7;
	st.param.f64 	[func_retval0], %fd106;
	ret;

}


// ===== COMPILED SASS (sm_100) =====

	.target	sm_100

	.elftype	@"ET_EXEC"


//--------------------- .note.nv.tkinfo           --------------------------
	.section	.note.nv.tkinfo,"",@"SHT_NOTE"
	.sectionflags	@"SHF_NOTE_NV_TKINFO"
	.tkinfo
        /*0018*/ 	.word	0x00000002
        /*0030*/ 	.string	""
        /*0030*/ 	.string	"ptxas"
        /*0030*/ 	.string	"Cuda compilation tools, release 13.0, V13.0.88"
        /*0030*/ 	.string	"Build cuda_13.0.r13.0/compiler.36424714_0"
        /*0030*/ 	.string	"-arch sm_100 -m 64 "



//--------------------- .note.nv.cuinfo           --------------------------
	.section	.note.nv.cuinfo,"",@"SHT_NOTE"
	.sectionflags	@"SHF_NOTE_NV_CUINFO"
        /*0018*/ 	.short	0x0002
        /*001a*/ 	.short	0x0064
        /*001c*/ 	.short	0x0082
	.zero		2


//--------------------- .nv.info                  --------------------------
	.section	.nv.info,"",@"SHT_CUDA_INFO"
	.align	4


	//----- nvinfo : EIATTR_REGCOUNT
	.align		4
        /*0000*/ 	.byte	0x04, 0x2f
        /*0002*/ 	.short	(.L_10 - .L_9)
	.align		4
.L_9:
        /*0004*/ 	.word	index@(_Z12cuRand_SetupP17curandStateXORWOW)
        /*0008*/ 	.word	0x00000020


	//----- nvinfo : EIATTR_FRAME_SIZE
	.align		4
.L_10:
        /*000c*/ 	.byte	0x04, 0x11
        /*000e*/ 	.short	(.L_12 - .L_11)
	.align		4
.L_11:
        /*0010*/ 	.word	index@(_Z12cuRand_SetupP17curandStateXORWOW)
        /*0014*/ 	.word	0x00000000


	//----- nvinfo : EIATTR_REGCOUNT
	.align		4
.L_12:
        /*0018*/ 	.byte	0x04, 0x2f
        /*001a*/ 	.short	(.L_14 - .L_13)
	.align		4
.L_13:
        /*001c*/ 	.word	index@(_Z6kernelPcPdPfS1_S1_S1_S1_S1_S1_21systemConstantsStructiiP17curandStateXORWOWibS1_)
        /*0020*/ 	.word	0x00000028


	//----- nvinfo : EIATTR_FRAME_SIZE
	.align		4
.L_14:
        /*0024*/ 	.byte	0x04, 0x11
        /*0026*/ 	.short	(.L_16 - .L_15)
	.align		4
.L_15:
        /*0028*/ 	.word	index@($_Z6kernelPcPdPfS1_S1_S1_S1_S1_S1_21systemConstantsStructiiP17curandStateXORWOWibS1_$__internal_accurate_pow)
        /*002c*/ 	.word	0x00000000


	//----- nvinfo : EIATTR_FRAME_SIZE
	.align		4
.L_16:
        /*0030*/ 	.byte	0x04, 0x11
        /*0032*/ 	.short	(.L_18 - .L_17)
	.align		4
.L_17:
        /*0034*/ 	.word	index@($__internal_0_$__cuda_sm20_div_rn_f64_full)
        /*0038*/ 	.word	0x00000000


	//----- nvinfo : EIATTR_FRAME_SIZE
	.align		4
.L_18:
        /*003c*/ 	.byte	0x04, 0x11
        /*003e*/ 	.short	(.L_20 - .L_19)
	.align		4
.L_19:
        /*0040*/ 	.word	index@(_Z6kernelPcPdPfS1_S1_S1_S1_S1_S1_21systemConstantsStructiiP17curandStateXORWOWibS1_)
        /*0044*/ 	.word	0x00000000


	//----- nvinfo : EIATTR_MIN_STACK_SIZE
	.align		4
.L_20:
        /*0048*/ 	.byte	0x04, 0x12
        /*004a*/ 	.short	(.L_22 - .L_21)
	.align		4
.L_21:
        /*004c*/ 	.word	index@(_Z6kernelPcPdPfS1_S1_S1_S1_S1_S1_21systemConstantsStructiiP17curandStateXORWOWibS1_)
        /*0050*/ 	.word	0x00000000


	//----- nvinfo : EIATTR_MIN_STACK_SIZE
	.align		4
.L_22:
        /*0054*/ 	.byte	0x04, 0x12
        /*0056*/ 	.short	(.L_24 - .L_23)
	.align		4
.L_23:
        /*0058*/ 	.word	index@(_Z12cuRand_SetupP17curandStateXORWOW)
        /*005c*/ 	.word	0x00000000
.L_24:


//--------------------- .nv.compat                --------------------------
	.section	.nv.compat,"",@"SHT_CUDA_COMPAT_INFO"
	.align	4
        /*0000*/ 	.byte	0x02, 0x09, 0x00, 0x00, 0x02, 0x02, 0x01, 0x00, 0x02, 0x05, 0x05, 0x00, 0x03, 0x07, 0x01, 0x01
        /*0010*/ 	.byte	0x02, 0x03, 0x00, 0x00, 0x02, 0x06, 0x01, 0x00, 0x04, 0x0b, 0x08, 0x00, 0x01, 0x00, 0x00, 0x00
        /*0020*/ 	.byte	0x00, 0x00, 0x00, 0x00


//--------------------- .nv.info._Z6kernelPcPdPfS1_S1_S1_S1_S1_S1_21systemConstantsStructiiP17curandStateXORWOWibS1_ --------------------------
	.section	.nv.info._Z6kernelPcPdPfS1_S1_S1_S1_S1_S1_21systemConstantsStructiiP17curandStateXORWOWibS1_,"",@"SHT_CUDA_INFO"
	.sectionflags	@""
	.align	4


	//----- nvinfo : EIATTR_CUDA_API_VERSION
	.align		4
        /*0000*/ 	.byte	0x04, 0x37
        /*0002*/ 	.short	(.L_26 - .L_25)
.L_25:
        /*0004*/ 	.word	0x00000082


	//----- nvinfo : EIATTR_KPARAM_INFO
	.align		4
.L_26:
        /*0008*/ 	.byte	0x04, 0x17
        /*000a*/ 	.short	(.L_28 - .L_27)
.L_27:
        /*000c*/ 	.word	0x00000000
        /*0010*/ 	.short	0x000f
        /*0012*/ 	.short	0x00a0
        /*0014*/ 	.byte	0x00, 0xf5, 0x21, 0x00


	//----- nvinfo : EIATTR_KPARAM_INFO
	.align		4
.L_28:
        /*0018*/ 	.byte	0x04, 0x17
        /*001a*/ 	.short	(.L_30 - .L_29)
.L_29:
        /*001c*/ 	.word	0x00000000
        /*0020*/ 	.short	0x000e
        /*0022*/ 	.short	0x009c
        /*0024*/ 	.byte	0x00, 0xf0, 0x05, 0x00


	//----- nvinfo : EIATTR_KPARAM_INFO
	.align		4
.L_30:
        /*0028*/ 	.byte	0x04, 0x17
        /*002a*/ 	.short	(.L_32 - .L_31)
.L_31:
        /*002c*/ 	.word	0x00000000
        /*0030*/ 	.short	0x000d
        /*0032*/ 	.short	0x0098
        /*0034*/ 	.byte	0x00, 0xf0, 0x11, 0x00


	//----- nvinfo : EIATTR_KPARAM_INFO
	.align		4
.L_32:
        /*0038*/ 	.byte	0x04, 0x17
        /*003a*/ 	.short	(.L_34 - .L_33)
.L_33:
        /*003c*/ 	.word	0x00000000
        /*0040*/ 	.short	0x000c
        /*0042*/ 	.short	0x0090
        /*0044*/ 	.byte	0x00, 0xf5, 0x21, 0x00


	//----- nvinfo : EIATTR_KPARAM_INFO
	.align		4
.L_34:
        /*0048*/ 	.byte	0x04, 0x17
        /*004a*/ 	.short	(.L_36 - .L_35)
.L_35:
        /*004c*/ 	.word	0x00000000
        /*0050*/ 	.short	0x000b
        /*0052*/ 	.short	0x008c
        /*0054*/ 	.byte	0x00, 0xf0, 0x11, 0x00


	//----- nvinfo : EIATTR_KPARAM_INFO
	.align		4
.L_36:
        /*0058*/ 	.byte	0x04, 0x17
        /*005a*/ 	.short	(.L_38 - .L_37)
.L_37:
        /*005c*/ 	.word	0x00000000
        /*0060*/ 	.short	0x000a
        /*0062*/ 	.short	0x0088
        /*0064*/ 	.byte	0x00, 0xf0, 0x11, 0x00


	//----- nvinfo : EIATTR_KPARAM_INFO
	.align		4
.L_38:
        /*0068*/ 	.byte	0x04, 0x17
        /*006a*/ 	.short	(.L_40 - .L_39)
.L_39:
        /*006c*/ 	.word	0x00000000
        /*0070*/ 	.short	0x0009
        /*0072*/ 	.short	0x0048
        /*0074*/ 	.byte	0x00, 0xf0, 0x01, 0x01


	//----- nvinfo : EIATTR_KPARAM_INFO
	.align		4
.L_40:
        /*0078*/ 	.byte	0x04, 0x17
        /*007a*/ 	.short	(.L_42 - .L_41)
.L_41:
        /*007c*/ 	.word	0x00000000
        /*0080*/ 	.short	0x0008
        /*0082*/ 	.short	0x0040
        /*0084*/ 	.byte	0x00, 0xf5, 0x21, 0x00


	//----- nvinfo : EIATTR_KPARAM_INFO
	.align		4
.L_42:
        /*0088*/ 	.byte	0x04, 0x17
        /*008a*/ 	.short	(.L_44 - .L_43)
.L_43:
        /*008c*/ 	.word	0x00000000
        /*0090*/ 	.short	0x0007
        /*0092*/ 	.short	0x0038
        /*0094*/ 	.byte	0x00, 0xf5, 0x21, 0x00


	//----- nvinfo : EIATTR_KPARAM_INFO
	.align		4
.L_44:
        /*0098*/ 	.byte	0x04, 0x17
        /*009a*/ 	.short	(.L_46 - .L_45)
.L_45:
        /*009c*/ 	.word	0x00000000
        /*00a0*/ 	.short	0x0006
        /*00a2*/ 	.short	0x0030
        /*00a4*/ 	.byte	0x00, 0xf5, 0x21, 0x00


	//----- nvinfo : EIATTR_KPARAM_INFO
	.align		4
.L_46:
        /*00a8*/ 	.byte	0x04, 0x17
        /*00aa*/ 	.short	(.L_48 - .L_47)
.L_47:
        /*00ac*/ 	.word	0x00000000
        /*00b0*/ 	.short	0x0005
        /*00b2*/ 	.short	0x0028
        /*00b4*/ 	.byte	0x00, 0xf5, 0x21, 0x00


	//----- nvinfo : EIATTR_KPARAM_INFO
	.align		4
.L_48:
        /*00b8*/ 	.byte	0x04, 0x17
        /*00ba*/ 	.short	(.L_50 - .L_49)
.L_49:
        /*00bc*/ 	.word	0x00000000
        /*00c0*/ 	.short	0x0004
        /*00c2*/ 	.short	0x0020
        /*00c4*/ 	.byte	0x00, 0xf5, 0x21, 0x00


	//----- nvinfo : EIATTR_KPARAM_INFO
	.align		4
.L_50:
        /*00c8*/ 	.byte	0x04, 0x17
        /*00ca*/ 	.short	(.L_52 - .L_51)
.L_51:
        /*00cc*/ 	.word	0x00000000
        /*00d0*/ 	.short	0x0003
        /*00d2*/ 	.short	0x0018
        /*00d4*/ 	.byte	0x00, 0xf5, 0x21, 0x00


	//----- nvinfo : EIATTR_KPARAM_INFO
	.align		4
.L_52:
        /*00d8*/ 	.byte	0x04, 0x17
        /*00da*/ 	.short	(.L_54 - .L_53)
.L_53:
        /*00dc*/ 	.word	0x00000000
        /*00e0*/ 	.short	0x0002
        /*00e2*/ 	.short	0x0010
        /*00e4*/ 	.byte	0x00, 0xf5, 0x21, 0x00


	//----- nvinfo : EIATTR_KPARAM_INFO
	.align		4
.L_54:
        /*00e8*/ 	.byte	0x04, 0x17
        /*00ea*/ 	.short	(.L_56 - .L_55)
.L_55:
        /*00ec*/ 	.word	0x00000000
        /*00f0*/ 	.short	0x0001
        /*00f2*/ 	.short	0x0008
        /*00f4*/ 	.byte	0x00, 0xf5, 0x21, 0x00


	//----- nvinfo : EIATTR_KPARAM_INFO
	.align		4
.L_56:
        /*00f8*/ 	.byte	0x04, 0x17
        /*00fa*/ 	.short	(.L_58 - .L_57)
.L_57:
        /*00fc*/ 	.word	0x00000000
        /*0100*/ 	.short	0x0000
        /*0102*/ 	.short	0x0000
        /*0104*/ 	.byte	0x00, 0xf5, 0x21, 0x00


	//----- nvinfo : EIATTR_SPARSE_MMA_MASK
	.align		4
.L_58:
        /*0108*/ 	.byte	0x03, 0x50
        /*010a*/ 	.short	0x0000


	//----- nvinfo : EIATTR_MAXREG_COUNT
	.align		4
        /*010c*/ 	.byte	0x03, 0x1b
        /*010e*/ 	.short	0x00ff


	//----- nvinfo : EIATTR_NUM_BARRIERS
	.align		4
        /*0110*/ 	.byte	0x02, 0x4c
        /*0112*/ 	.byte	0x01
	.zero		1


	//----- nvinfo : EIATTR_MERCURY_ISA_VERSION
	.align		4
        /*0114*/ 	.byte	0x03, 0x5f
        /*0116*/ 	.short	0x0101


	//----- nvinfo : EIATTR_VRC_CTA_INIT_COUNT
	.align		4
        /*0118*/ 	.byte	0x02, 0x4a
	.zero		1
	.zero		1


	//----- nvinfo : EIATTR_EXIT_INSTR_OFFSETS
	.align		4
        /*011c*/ 	.byte	0x04, 0x1c
        /*011e*/ 	.short	(.L_60 - .L_59)


	//   ....[0]....
.L_59:
        /*0120*/ 	.word	0x00000130


	//   ....[1]....
        /*0124*/ 	.word	0x00000180


	//   ....[2]....
        /*0128*/ 	.word	0x00001a70


	//----- nvinfo : EIATTR_CRS_STACK_SIZE
	.align		4
.L_60:
        /*012c*/ 	.byte	0x04, 0x1e
        /*012e*/ 	.short	(.L_62 - .L_61)
.L_61:
        /*0130*/ 	.word	0x00000000


	//----- nvinfo : EIATTR_CBANK_PARAM_SIZE
	.align		4
.L_62:
        /*0134*/ 	.byte	0x03, 0x19
        /*0136*/ 	.short	0x00a8


	//----- nvinfo : EIATTR_PARAM_CBANK
	.align		4
        /*0138*/ 	.byte	0x04, 0x0a
        /*013a*/ 	.short	(.L_64 - .L_63)
	.align		4
.L_63:
        /*013c*/ 	.word	index@(.nv.constant0._Z6kernelPcPdPfS1_S1_S1_S1_S1_S1_21systemConstantsStructiiP17curandStateXORWOWibS1_)
        /*0140*/ 	.short	0x0380
        /*0142*/ 	.short	0x00a8


	//----- nvinfo : EIATTR_SW_WAR
	.align		4
.L_64:
        /*0144*/ 	.byte	0x04, 0x36
        /*0146*/ 	.short	(.L_66 - .L_65)
.L_65:
        /*0148*/ 	.word	0x00000008
.L_66:


//--------------------- .nv.info._Z12cuRand_SetupP17curandStateXORWOW --------------------------
	.section	.nv.info._Z12cuRand_SetupP17curandStateXORWOW,"",@"SHT_CUDA_INFO"
	.sectionflags	@""
	.align	4


	//----- nvinfo : EIATTR_CUDA_API_VERSION
	.align		4
        /*0000*/ 	.byte	0x04, 0x37
        /*0002*/ 	.short	(.L_68 - .L_67)
.L_67:
        /*0004*/ 	.word	0x00000082


	//----- nvinfo : EIATTR_KPARAM_INFO
	.align		4
.L_68:
        /*0008*/ 	.byte	0x04, 0x17
        /*000a*/ 	.short	(.L_70 - .L_69)
.L_69:
        /*000c*/ 	.word	0x00000000
        /*0010*/ 	.short	0x0000
        /*0012*/ 	.short	0x0000
        /*0014*/ 	.byte	0x00, 0xf5, 0x21, 0x00


	//----- nvinfo : EIATTR_SPARSE_MMA_MASK
	.align		4
.L_70:
        /*0018*/ 	.byte	0x03, 0x50
        /*001a*/ 	.short	0x0000


	//----- nvinfo : EIATTR_MAXREG_COUNT
	.align		4
        /*001c*/ 	.byte	0x03, 0x1b
        /*001e*/ 	.short	0x00ff


	//----- nvinfo : EIATTR_MERCURY_ISA_VERSION
	.align		4
        /*0020*/ 	.byte	0x03, 0x5f
        /*0022*/ 	.short	0x0101


	//----- nvinfo : EIATTR_VRC_CTA_INIT_COUNT
	.align		4
        /*0024*/ 	.byte	0x02, 0x4a
	.zero		1
	.zero		1


	//----- nvinfo : EIATTR_EXIT_INSTR_OFFSETS
	.align		4
        /*0028*/ 	.byte	0x04, 0x1c
        /*002a*/ 	.short	(.L_72 - .L_71)


	//   ....[0]....
.L_71:
        /*002c*/ 	.word	0x00000f70


	//----- nvinfo : EIATTR_CRS_STACK_SIZE
	.align		4
.L_72:
        /*0030*/ 	.byte	0x04, 0x1e
        /*0032*/ 	.short	(.L_74 - .L_73)
.L_73:
        /*0034*/ 	.word	0x00000000


	//----- nvinfo : EIATTR_CBANK_PARAM_SIZE
	.align		4
.L_74:
        /*0038*/ 	.byte	0x03, 0x19
        /*003a*/ 	.short	0x0008


	//----- nvinfo : EIATTR_PARAM_CBANK
	.align		4
        /*003c*/ 	.byte	0x04, 0x0a
        /*003e*/ 	.short	(.L_76 - .L_75)
	.align		4
.L_75:
        /*0040*/ 	.word	index@(.nv.constant0._Z12cuRand_SetupP17curandStateXORWOW)
        /*0044*/ 	.short	0x0380
        /*0046*/ 	.short	0x0008


	//----- nvinfo : EIATTR_SW_WAR
	.align		4
.L_76:
        /*0048*/ 	.byte	0x04, 0x36
        /*004a*/ 	.short	(.L_78 - .L_77)
.L_77:
        /*004c*/ 	.word	0x00000008
.L_78:


//--------------------- .nv.callgraph             --------------------------
	.section	.nv.callgraph,"",@"SHT_CUDA_CALLGRAPH"
	.align	4
	.sectionentsize	8
	.align		4
        /*0000*/ 	.word	0x00000000
	.align		4
        /*0004*/ 	.word	0xffffffff
	.align		4
        /*0008*/ 	.word	0x00000000
	.align		4
        /*000c*/ 	.word	0xfffffffe
	.align		4
        /*0010*/ 	.word	0x00000000
	.align		4
        /*0014*/ 	.word	0xfffffffd
	.align		4
        /*0018*/ 	.word	0x00000000
	.align		4
        /*001c*/ 	.word	0xfffffffc


//--------------------- .nv.constant4             --------------------------
	.section	.nv.constant4,"a",@progbits
	.align	8
	.align		8
.nv.constant4:
        /*0000*/ 	.dword	precalc_xorwow_matrix
	.align		8
        /*0008*/ 	.dword	precalc_xorwow_offset_matrix
	.align		8
        /*0010*/ 	.dword	mrg32k3aM1
	.align		8
        /*0018*/ 	.dword	mrg32k3aM2
	.align		8
        /*0020*/ 	.dword	mrg32k3aM1SubSeq
	.align		8
        /*0028*/ 	.dword	mrg32k3aM2SubSeq
	.align		8
        /*0030*/ 	.dword	mrg32k3aM1Seq
	.align		8
        /*0038*/ 	.dword	mrg32k3aM2Seq


//--------------------- .nv.constant3             --------------------------
	.section	.nv.constant3,"a",@progbits
	.align	8
.nv.constant3:
	.type		__cr_lgamma_table,@object
	.size		__cr_lgamma_table,(.L_8 - __cr_lgamma_table)
__cr_lgamma_table:
        /*0000*/ 	.byte	0x00, 0x00, 0x00, 0x00, 0x00, 0x00, 0x00, 0x00, 0x00, 0x00, 0x00, 0x00, 0x00, 0x00, 0x00, 0x00
        /*0010*/ 	.byte	0xef, 0x39, 0xfa, 0xfe, 0x42, 0x2e, 0xe6, 0x3f, 0x02, 0x20, 0x2a, 0xfa, 0x0b, 0xab, 0xfc, 0x3f
        /*0020*/ 	.byte	0xf9, 0x2c, 0x92, 0x7c, 0xa7, 0x6c, 0x09, 0x40, 0xc9, 0x79, 0x44, 0x3c, 0x64, 0x26, 0x13, 0x40
        /*0030*/ 	.byte	0xca, 0x01, 0xcf, 0x3a, 0x27, 0x51, 0x1a, 0x40, 0x30, 0xcc, 0x2d, 0xf3, 0xe1, 0x0c, 0x21, 0x40
        /*0040*/ 	.byte	0x0d, 0xb7, 0xfc, 0x82, 0x8e, 0x35, 0x25, 0x40
.L_8:


//--------------------- .text._Z6kernelPcPdPfS1_S1_S1_S1_S1_S1_21systemConstantsStructiiP17curandStateXORWOWibS1_ --------------------------
	.section	.text._Z6kernelPcPdPfS1_S1_S1_S1_S1_S1_21systemConstantsStructiiP17curandStateXORWOWibS1_,"ax",@progbits
	.align	128
        .global         _Z6kernelPcPdPfS1_S1_S1_S1_S1_S1_21systemConstantsStructiiP17curandStateXORWOWibS1_
        .type           _Z6kernelPcPdPfS1_S1_S1_S1_S1_S1_21systemConstantsStructiiP17curandStateXORWOWibS1_,@function
        .size           _Z6kernelPcPdPfS1_S1_S1_S1_S1_S1_21systemConstantsStructiiP17curandStateXORWOWibS1_,(.L_x_27 - _Z6kernelPcPdPfS1_S1_S1_S1_S1_S1_21systemConstantsStructiiP17curandStateXORWOWibS1_)
        .other          _Z6kernelPcPdPfS1_S1_S1_S1_S1_S1_21systemConstantsStructiiP17curandStateXORWOWibS1_,@"STO_CUDA_ENTRY STV_DEFAULT"
_Z6kernelPcPdPfS1_S1_S1_S1_S1_S1_21systemConstantsStructiiP17curandStateXORWOWibS1_:
.text._Z6kernelPcPdPfS1_S1_S1_S1_S1_S1_21systemConstantsStructiiP17curandStateXORWOWibS1_:
[----:B------:R-:W-:Y:S01]  /*0000*/  LDC R1, c[0x0][0x37c] ;  /* 0x0000df00ff017b82 */ /* 0x000fe20000000800 */
[----:B------:R-:W0:Y:S07]  /*0010*/  S2R R3, SR_TID.Y ;  /* 0x0000000000037919 */ /* 0x000e2e0000002200 */
[----:B------:R-:W1:Y:S01]  /*0020*/  LDC R5, c[0x0][0x360] ;  /* 0x0000d800ff057b82 */ /* 0x000e620000000800 */
[----:B------:R-:W2:Y:S01]  /*0030*/  LDCU.64 UR8, c[0x0][0x380] ;  /* 0x00007000ff0877ac */ /* 0x000ea20008000a00 */
[----:B------:R-:W1:Y:S01]  /*0040*/  S2R R4, SR_TID.X ;  /* 0x0000000000047919 */ /* 0x000e620000002100 */
[----:B------:R-:W3:Y:S05]  /*0050*/  LDCU.64 UR6, c[0x0][0x358] ;  /* 0x00006b00ff0677ac */ /* 0x000eea0008000a00 */
[----:B------:R-:W4:Y:S08]  /*0060*/  LDC R34, c[0x0][0x418] ;  /* 0x00010600ff227b82 */ /* 0x000f300000000800 */
[----:B------:R-:W0:Y:S08]  /*0070*/  S2UR UR5, SR_CTAID.Y ;  /* 0x00000000000579c3 */ /* 0x000e300000002600 */
[----:B------:R-:W0:Y:S08]  /*0080*/  LDC R0, c[0x0][0x364] ;  /* 0x0000d900ff007b82 */ /* 0x000e300000000800 */
[----:B------:R-:W1:Y:S01]  /*0090*/  S2UR UR4, SR_CTAID.X ;  /* 0x00000000000479c3 */ /* 0x000e620000002500 */
[----:B----4-:R-:W-:Y:S01]  /*00a0*/  LEA R2, R34, 0xffffffff, 0x1 ;  /* 0xffffffff22027811 */ /* 0x010fe200078e08ff */
[----:B0-----:R-:W-:-:S02]  /*00b0*/  IMAD R3, R0, UR5, R3 ;  /* 0x0000000500037c24 */ /* 0x001fc4000f8e0203 */
[----:B-1----:R-:W-:Y:S02]  /*00c0*/  IMAD R4, R5, UR4, R4 ;  /* 0x0000000405047c24 */ /* 0x002fe4000f8e0204 */
[----:B------:R-:W-:-:S04]  /*00d0*/  IMAD R5, R3, R2, RZ ;  /* 0x0000000203057224 */ /* 0x000fc800078e02ff */
[----:B------:R-:W-:-:S05]  /*00e0*/  IMAD.IADD R32, R4, 0x1, R5 ;  /* 0x0000000104207824 */ /* 0x000fca00078e0205 */
[----:B--2---:R-:W-:-:S04]  /*00f0*/  IADD3 R6, P0, PT, R32, UR8, RZ ;  /* 0x0000000820067c10 */ /* 0x004fc8000ff1e0ff */
[----:B------:R-:W-:-:S05]  /*0100*/  LEA.HI.X.SX32 R7, R32, UR9, 0x1, P0 ;  /* 0x0000000920077c11 */ /* 0x000fca00080f0eff */
[----:B---3--:R-:W2:Y:S02]  /*0110*/  LDG.E.U8 R0, desc[UR6][R6.64] ;  /* 0x0000000606007981 */ /* 0x008ea4000c1e1100 */
[----:B--2---:R-:W-:-:S13]  /*0120*/  ISETP.NE.AND P0, PT, R0, 0x6f, PT ;  /* 0x0000006f0000780c */ /* 0x004fda0003f05270 */
[----:B------:R-:W-:Y:S05]  /*0130*/  @!P0 EXIT ;  /* 0x000000000000894d */ /* 0x000fea0003800000 */
[----:B------:R-:W-:-:S04]  /*0140*/  IMAD R33, R2, R2, RZ ;  /* 0x0000000202217224 */ /* 0x000fc800078e02ff */
[----:B------:R-:W-:Y:S02]  /*0150*/  IMAD.IADD R8, R32, 0x1, R33 ;  /* 0x0000000120087824 */ /* 0x000fe400078e0221 */
[----:B------:R-:W-:-:S05]  /*0160*/  IMAD.SHL.U32 R9, R33, 0x2, RZ ;  /* 0x0000000221097824 */ /* 0x000fca00078e00ff */
[----:B------:R-:W-:-:S13]  /*0170*/  ISETP.GE.AND P0, PT, R8, R9, PT ;  /* 0x000000090800720c */ /* 0x000fda0003f06270 */
[----:B------:R-:W-:Y:S05]  /*0180*/  @P0 EXIT ;  /* 0x000000000000094d */ /* 0x000fea0003800000 */
[----:B------:R-:W-:Y:S02]  /*0190*/  ISETP.GT.AND P0, PT, R4, RZ, PT ;  /* 0x000000ff0400720c */ /* 0x000fe40003f04270 */
[----:B------:R-:W-:Y:S01]  /*01a0*/  LEA R34, R34, 0xfffffffe, 0x1 ;  /* 0xfffffffe22227811 */ /* 0x000fe200078e08ff */
[C---:B------:R-:W-:Y:S01]  /*01b0*/  VIADD R14, R3.reuse, 0x1 ;  /* 0x00000001030e7836 */ /* 0x040fe20000000000 */
[----:B------:R-:W-:Y:S01]  /*01c0*/  SEL R9, RZ, 0xffffffff, !P0 ;  /* 0xffffffffff097807 */ /* 0x000fe20004000000 */
[C---:B------:R-:W-:Y:S01]  /*01d0*/  VIADD R15, R4.reuse, 0xffffffff ;  /* 0xffffffff040f7836 */ /* 0x040fe20000000000 */
[----:B------:R-:W-:Y:S01]  /*01e0*/  VIMNMX.U32 R10, PT, PT, R3, 0x1, !PT ;  /* 0x00000001030a7848 */ /* 0x000fe20007fe0000 */
[----:B------:R-:W-:Y:S01]  /*01f0*/  VIADD R13, R4, 0x1 ;  /* 0x00000001040d7836 */ /* 0x000fe20000000000 */
[C---:B------:R-:W-:Y:S01]  /*0200*/  IADD3 R8, P1, PT, R9.reuse, R6, RZ ;  /* 0x0000000609087210 */ /* 0x040fe20007f3e0ff */
[----:B------:R-:W0:Y:S04]  /*0210*/  LDCU UR4, c[0x0][0x3e8] ;  /* 0x00007d00ff0477ac */ /* 0x000e280008000800 */
[----:B------:R-:W-:Y:S01]  /*0220*/  IMAD.X R9, R9, 0x1, R7, P1 ;  /* 0x0000000109097824 */ /* 0x000fe200008e0607 */
[----:B------:R-:W1:Y:S04]  /*0230*/  LDCU UR5, c[0x0][0x400] ;  /* 0x00008000ff0577ac */ /* 0x000e680008000800 */
[----:B------:R-:W2:Y:S01]  /*0240*/  LDG.E.U8 R8, desc[UR6][R8.64] ;  /* 0x0000000608087981 */ /* 0x000ea2000c1e1100 */
[----:B------:R-:W-:Y:S01]  /*0250*/  ISETP.GE.AND P1, PT, R3, R34, PT ;  /* 0x000000220300720c */ /* 0x000fe20003f26270 */
[----:B------:R-:W-:-:S04]  /*0260*/  VIADD R12, R10, 0xffffffff ;  /* 0xffffffff0a0c7836 */ /* 0x000fc80000000000 */
[----:B------:R-:W-:-:S08]  /*0270*/  IMAD R35, R2, R12, RZ ;  /* 0x0000000c02237224 */ /* 0x000fd000078e02ff */
[----:B------:R-:W-:Y:S01]  /*0280*/  @P1 IMAD.MOV R14, RZ, RZ, R3 ;  /* 0x000000ffff0e1224 */ /* 0x000fe200078e0203 */
[----:B--2---:R-:W-:-:S13]  /*0290*/  ISETP.NE.AND P0, PT, R8, 0x6f, P0 ;  /* 0x0000006f0800780c */ /* 0x004fda0000705270 */
[----:B------:R-:W-:Y:S01]  /*02a0*/  @!P0 IMAD.MOV R15, RZ, RZ, R4 ;  /* 0x000000ffff0f8224 */ /* 0x000fe200078e0204 */
[----:B------:R-:W-:-:S03]  /*02b0*/  ISETP.GE.AND P0, PT, R4, R34, PT ;  /* 0x000000220400720c */ /* 0x000fc60003f06270 */
[----:B------:R-:W-:Y:S01]  /*02c0*/  IMAD R11, R2, R14, R15 ;  /* 0x0000000e020b7224 */ /* 0x000fe200078e020f */
[----:B------:R-:W-:-:S04]  /*02d0*/  SEL R9, RZ, 0x1, P0 ;  /* 0x00000001ff097807 */ /* 0x000fc80000000000 */
[----:B------:R-:W-:Y:S02]  /*02e0*/  IADD3 R16, P1, PT, R11, UR8, RZ ;  /* 0x000000080b107c10 */ /* 0x000fe4000ff3e0ff */
[----:B------:R-:W-:Y:S01]  /*02f0*/  IADD3 R10, P2, PT, R9, R6, RZ ;  /* 0x00000006090a7210 */ /* 0x000fe20007f5e0ff */
[----:B------:R-:W-:Y:S01]  /*0300*/  IMAD.IADD R9, R4, 0x1, R35 ;  /* 0x0000000104097824 */ /* 0x000fe200078e0223 */
[----:B------:R-:W-:Y:S02]  /*0310*/  LEA.HI.X.SX32 R17, R11, UR9, 0x1, P1 ;  /* 0x000000090b117c11 */ /* 0x000fe400088f0eff */
[----:B------:R-:W-:-:S03]  /*0320*/  IADD3.X R11, PT, PT, RZ, R7, RZ, P2, !PT ;  /* 0x00000007ff0b7210 */ /* 0x000fc600017fe4ff */
[----:B------:R-:W2:Y:S01]  /*0330*/  LDG.E.U8 R16, desc[UR6][R16.64] ;  /* 0x0000000610107981 */ /* 0x000ea2000c1e1100 */
[----:B------:R-:W-:-:S03]  /*0340*/  IADD3 R8, P1, PT, R9, UR8, RZ ;  /* 0x0000000809087c10 */ /* 0x000fc6000ff3e0ff */
[----:B------:R-:W3:Y:S01]  /*0350*/  LDG.E.U8 R10, desc[UR6][R10.64] ;  /* 0x000000060a0a7981 */ /* 0x000ee2000c1e1100 */
[----:B------:R-:W-:-:S05]  /*0360*/  LEA.HI.X.SX32 R9, R9, UR9, 0x1, P1 ;  /* 0x0000000909097c11 */ /* 0x000fca00088f0eff */
[----:B------:R-:W4:Y:S01]  /*0370*/  LDG.E.U8 R18, desc[UR6][R8.64] ;  /* 0x0000000608127981 */ /* 0x000f22000c1e1100 */
[----:B--2---:R-:W-:-:S04]  /*0380*/  ISETP.NE.AND P1, PT, R16, 0x6f, PT ;  /* 0x0000006f1000780c */ /* 0x004fc80003f25270 */
[----:B------:R-:W-:Y:S02]  /*0390*/  SEL R21, R3, R14, !P1 ;  /* 0x0000000e03157207 */ /* 0x000fe40004800000 */
[----:B---3--:R-:W-:-:S03]  /*03a0*/  ISETP.NE.AND P0, PT, R10, 0x6f, !P0 ;  /* 0x0000006f0a00780c */ /* 0x008fc60004705270 */
[----:B------:R-:W-:Y:S01]  /*03b0*/  IMAD R14, R2, R21, R4 ;  /* 0x00000015020e7224 */ /* 0x000fe200078e0204 */
[----:B----4-:R-:W-:-:S04]  /*03c0*/  ISETP.NE.AND P2, PT, R18, 0x6f, PT ;  /* 0x0000006f1200780c */ /* 0x010fc80003f45270 */
[C---:B------:R-:W-:Y:S02]  /*03d0*/  IADD3 R16, P3, PT, R14.reuse, UR8, RZ ;  /* 0x000000080e107c10 */ /* 0x040fe4000ff7e0ff */
[----:B------:R-:W-:Y:S02]  /*03e0*/  SEL R12, R3, R12, !P2 ;  /* 0x0000000c030c7207 */ /* 0x000fe40005000000 */
[----:B------:R-:W-:Y:S01]  /*03f0*/  LEA.HI.X.SX32 R17, R14, UR9, 0x1, P3 ;  /* 0x000000090e117c11 */ /* 0x000fe200098f0eff */
[----:B------:R-:W-:-:S04]  /*0400*/  @!P0 IMAD.MOV R13, RZ, RZ, R4 ;  /* 0x000000ffff0d8224 */ /* 0x000fc800078e0204 */
[----:B------:R-:W2:Y:S01]  /*0410*/  LDG.E.U8 R16, desc[UR6][R16.64] ;  /* 0x0000000610107981 */ /* 0x000ea2000c1e1100 */
[----:B------:R-:W-:-:S05]  /*0420*/  IMAD R10, R2, R12, R13 ;  /* 0x0000000c020a7224 */ /* 0x000fca00078e020d */
[C---:B------:R-:W-:Y:S01]  /*0430*/  IADD3 R18, P0, PT, R10.reuse, UR8, RZ ;  /* 0x000000080a127c10 */ /* 0x040fe2000ff1e0ff */
[----:B------:R-:W3:Y:S03]  /*0440*/  LDCU UR8, c[0x0][0x3dc] ;  /* 0x00007b80ff0877ac */ /* 0x000ee60008000800 */
[----:B------:R-:W-:Y:S02]  /*0450*/  LEA.HI.X.SX32 R19, R10, UR9, 0x1, P0 ;  /* 0x000000090a137c11 */ /* 0x000fe400080f0eff */
[----:B------:R-:W4:Y:S03]  /*0460*/  LDC.64 R10, c[0x0][0x388] ;  /* 0x0000e200ff0a7b82 */ /* 0x000f260000000a00 */
[----:B------:R-:W5:Y:S01]  /*0470*/  LDG.E.U8 R18, desc[UR6][R18.64] ;  /* 0x0000000612127981 */ /* 0x000f62000c1e1100 */
[----:B------:R-:W-:-:S02]  /*0480*/  SEL R15, R4, R15, !P1 ;  /* 0x0000000f040f7207 */ /* 0x000fc40004800000 */
[----:B--2---:R-:W-:-:S04]  /*0490*/  ISETP.NE.AND P0, PT, R16, 0x6f, PT ;  /* 0x0000006f1000780c */ /* 0x004fc80003f05270 */
[----:B------:R-:W-:Y:S01]  /*04a0*/  SEL R25, R3, R21, !P0 ;  /* 0x0000001503197207 */ /* 0x000fe20004000000 */
[----:B------:R-:W-:-:S04]  /*04b0*/  IMAD.IADD R21, R5, 0x1, R15 ;  /* 0x0000000105157824 */ /* 0x000fc800078e020f */
[----:B------:R-:W-:Y:S02]  /*04c0*/  IMAD R23, R2, R25, R15 ;  /* 0x0000001902177224 */ /* 0x000fe400078e020f */
[----:B----4-:R-:W-:-:S04]  /*04d0*/  IMAD.WIDE R20, R21, 0x8, R10 ;  /* 0x0000000815147825 */ /* 0x010fc800078e020a */
[----:B------:R-:W-:Y:S01]  /*04e0*/  IMAD.WIDE R22, R23, 0x8, R10 ;  /* 0x0000000817167825 */ /* 0x000fe200078e020a */
[----:B-----5:R-:W-:Y:S01]  /*04f0*/  ISETP.NE.AND P0, PT, R18, 0x6f, PT ;  /* 0x0000006f1200780c */ /* 0x020fe20003f05270 */
[----:B------:R-:W2:Y:S02]  /*0500*/  LDG.E.64 R20, desc[UR6][R20.64] ;  /* 0x0000000614147981 */ /* 0x000ea4000c1e1b00 */
[----:B------:R-:W-:Y:S02]  /*0510*/  IMAD R17, R2, R25, R4 ;  /* 0x0000001902117224 */ /* 0x000fe400078e0204 */
[----:B------:R-:W2:Y:S01]  /*0520*/  LDG.E.64 R22, desc[UR6][R22.64] ;  /* 0x0000000616167981 */ /* 0x000ea2000c1e1b00 */
[----:B------:R-:W-:Y:S01]  /*0530*/  SEL R14, R4, R13, !P0 ;  /* 0x0000000d040e7207 */ /* 0x000fe20004000000 */
[----:B------:R-:W-:Y:S01]  /*0540*/  IMAD.WIDE R16, R17, 0x8, R10 ;  /* 0x0000000811107825 */ /* 0x000fe200078e020a */
[----:B------:R-:W-:-:S03]  /*0550*/  SEL R13, R3, R12, !P0 ;  /* 0x0000000c030d7207 */ /* 0x000fc60004000000 */
[----:B------:R-:W-:Y:S02]  /*0560*/  IMAD.IADD R27, R5, 0x1, R14 ;  /* 0x00000001051b7824 */ /* 0x000fe400078e020e */
[----:B------:R-:W4:Y:S02]  /*0570*/  LDG.E.64 R16, desc[UR6][R16.64] ;  /* 0x0000000610107981 */ /* 0x000f24000c1e1b00 */
[----:B------:R-:W-:-:S04]  /*0580*/  IMAD.WIDE R26, R27, 0x8, R10 ;  /* 0x000000081b1a7825 */ /* 0x000fc800078e020a */
[----:B------:R-:W-:Y:S02]  /*0590*/  IMAD R25, R2, R13, R4 ;  /* 0x0000000d02197224 */ /* 0x000fe400078e0204 */
[----:B------:R-:W5:Y:S02]  /*05a0*/  LDG.E.64 R26, desc[UR6][R26.64] ;  /* 0x000000061a1a7981 */ /* 0x000f64000c1e1b00 */
[----:B------:R-:W-:-:S04]  /*05b0*/  IMAD.WIDE R24, R25, 0x8, R10 ;  /* 0x0000000819187825 */ /* 0x000fc800078e020a */
[----:B------:R-:W-:Y:S02]  /*05c0*/  IMAD R15, R2, R13, R14 ;  /* 0x0000000d020f7224 */ /* 0x000fe400078e020e */
[----:B------:R-:W3:Y:S02]  /*05d0*/  LDG.E.64 R24, desc[UR6][R24.64] ;  /* 0x0000000618187981 */ /* 0x000ee4000c1e1b00 */
[----:B------:R-:W-:-:S06]  /*05e0*/  IMAD.WIDE R14, R15, 0x8, R10 ;  /* 0x000000080f0e7825 */ /* 0x000fcc00078e020a */
[----:B------:R-:W3:Y:S01]  /*05f0*/  LDG.E.64 R14, desc[UR6][R14.64] ;  /* 0x000000060e0e7981 */ /* 0x000ee2000c1e1b00 */
[----:B------:R-:W-:-:S05]  /*0600*/  IMAD.WIDE R10, R32, 0x8, R10 ;  /* 0x00000008200a7825 */ /* 0x000fca00078e020a */
[----:B------:R-:W3:Y:S01]  /*0610*/  LDG.E.64 R12, desc[UR6][R10.64] ;  /* 0x000000060a0c7981 */ /* 0x000ee2000c1e1b00 */
[----:B------:R-:W0:Y:S01]  /*0620*/  MUFU.RCP64H R19, 3 ;  /* 0x4008000000137908 */ /* 0x000e220000001800 */
[----:B------:R-:W-:Y:S01]  /*0630*/  IMAD.MOV.U32 R18, RZ, RZ, 0x1 ;  /* 0x00000001ff127424 */ /* 0x000fe200078e00ff */
[----:B------:R-:W-:Y:S01]  /*0640*/  ISETP.NE.AND P0, PT, R0, 0x69, PT ;  /* 0x000000690000780c */ /* 0x000fe20003f05270 */
[----:B------:R-:W-:Y:S01]  /*0650*/  BSSY.RECONVERGENT B0, `(.L_x_0) ;  /* 0x0000022000007945 */ /* 0x000fe20003800200 */
[----:B--2---:R-:W-:Y:S01]  /*0660*/  DADD R22, R20, R22 ;  /* 0x0000000014167229 */ /* 0x004fe20000000016 */
[----:B------:R-:W-:Y:S02]  /*0670*/  IMAD.MOV.U32 R20, RZ, RZ, 0x0 ;  /* 0x00000000ff147424 */ /* 0x000fe400078e00ff */
[----:B------:R-:W-:-:S05]  /*0680*/  IMAD.MOV.U32 R21, RZ, RZ, 0x40080000 ;  /* 0x40080000ff157424 */ /* 0x000fca00078e00ff */
[----:B----4-:R-:W-:Y:S02]  /*0690*/  DADD R16, R22, R16 ;  /* 0x0000000016107229 */ /* 0x010fe40000000010 */
[----:B0-----:R-:W-:-:S06]  /*06a0*/  DFMA R22, R18, -R20, 1 ;  /* 0x3ff000001216742b */ /* 0x001fcc0000000814 */
[----:B-----5:R-:W-:Y:S02]  /*06b0*/  DADD R26, R16, R26 ;  /* 0x00000000101a7229 */ /* 0x020fe4000000001a */
[----:B------:R-:W-:Y:S01]  /*06c0*/  DFMA R22, R22, R22, R22 ;  /* 0x000000161616722b */ /* 0x000fe20000000016 */
[----:B------:R-:W0:Y:S01]  /*06d0*/  F2F.F64.F32 R16, UR4 ;  /* 0x0000000400107d10 */ /* 0x000e220008201800 */
[----:B------:R-:W2:Y:S04]  /*06e0*/  LDCU UR4, c[0x0][0x3d4] ;  /* 0x00007a80ff0477ac */ /* 0x000ea80008000800 */
[----:B---3--:R-:W-:Y:S02]  /*06f0*/  DADD R24, R26, R24 ;  /* 0x000000001a187229 */ /* 0x008fe40000000018 */
[----:B------:R-:W-:-:S06]  /*0700*/  DFMA R22, R18, R22, R18 ;  /* 0x000000161216722b */ /* 0x000fcc0000000012 */
[----:B------:R-:W-:Y:S02]  /*0710*/  DADD R14, R24, R14 ;  /* 0x00000000180e7229 */ /* 0x000fe4000000000e */
[----:B------:R-:W-:Y:S02]  /*0720*/  DFMA R26, R22, -R20, 1 ;  /* 0x3ff00000161a742b */ /* 0x000fe40000000814 */
[----:B0-----:R-:W-:-:S06]  /*0730*/  DADD R18, R16, R16 ;  /* 0x0000000010127229 */ /* 0x001fcc0000000010 */
[----:B------:R-:W-:Y:S02]  /*0740*/  DFMA R26, R22, R26, R22 ;  /* 0x0000001a161a722b */ /* 0x000fe40000000016 */
[----:B------:R-:W-:-:S08]  /*0750*/  DMUL R22, R14, R18 ;  /* 0x000000120e167228 */ /* 0x000fd00000000000 */
[----:B------:R-:W-:-:S08]  /*0760*/  DMUL R24, R22, R26 ;  /* 0x0000001a16187228 */ /* 0x000fd00000000000 */
[----:B------:R-:W-:Y:S01]  /*0770*/  DFMA R20, R24, -3, R22 ;  /* 0xc00800001814782b */ /* 0x000fe20000000016 */
[----:B------:R-:W0:Y:S07]  /*0780*/  F2F.F64.F32 R18, UR8 ;  /* 0x0000000800127d10 */ /* 0x000e2e0008201800 */
[----:B------:R-:W-:Y:S01]  /*0790*/  DFMA R24, R26, R20, R24 ;  /* 0x000000141a18722b */ /* 0x000fe20000000018 */
[----:B-1----:R-:W1:Y:S01]  /*07a0*/  F2F.F64.F32 R14, UR5 ;  /* 0x00000005000e7d10 */ /* 0x002e620008201800 */
[----:B------:R-:W-:-:S08]  /*07b0*/  FSETP.GEU.AND P2, PT, |R23|, 6.5827683646048100446e-37, PT ;  /* 0x036000001700780b */ /* 0x000fd00003f4e200 */
[----:B------:R-:W-:Y:S01]  /*07c0*/  FFMA R26, RZ, 2.125, R25 ;  /* 0x40080000ff1a7823 */ /* 0x000fe20000000019 */
[----:B--2---:R-:W2:Y:S04]  /*07d0*/  F2F.F64.F32 R20, UR4 ;  /* 0x0000000400147d10 */ /* 0x004ea80008201800 */
[----:B------:R-:W-:Y:S01]  /*07e0*/  FSETP.GT.AND P1, PT, |R26|, 1.469367938527859385e-39, PT ;  /* 0x001000001a00780b */ /* 0x000fe20003f24200 */
[----:B0-----:R-:W-:Y:S02]  /*07f0*/  DMUL R18, R18, R12 ;  /* 0x0000000c12127228 */ /* 0x001fe40000000000 */
[----:B------:R-:W-:-:S06]  /*0800*/  DMUL R16, R16, -4 ;  /* 0xc010000010107828 */ /* 0x000fcc0000000000 */
[----:B-1----:R-:W-:Y:S01]  /*0810*/  DMUL R18, R14, R18 ;  /* 0x000000120e127228 */ /* 0x002fe20000000000 */
[----:B--2---:R-:W-:Y:S02]  /*0820*/  FSEL R20, R20, RZ, !P0 ;  /* 0x000000ff14147208 */ /* 0x004fe40004000000 */
[----:B------:R-:W-:Y:S01]  /*0830*/  FSEL R21, R21, RZ, !P0 ;  /* 0x000000ff15157208 */ /* 0x000fe20004000000 */
[----:B------:R-:W-:Y:S07]  /*0840*/  @P1 BRA P2, `(.L_x_1) ;  /* 0x0000000000081947 */ /* 0x000fee0001000000 */
[----:B------:R-:W-:-:S07]  /*0850*/  MOV R0, 0x870 ;  /* 0x0000087000007802 */ /* 0x000fce0000000f00 */
[----:B------:R-:W-:Y:S05]  /*0860*/  CALL.REL.NOINC `($__internal_0_$__cuda_sm20_div_rn_f64_full) ;  /* 0x0000001000847944 */ /* 0x000fea0003c00000 */
.L_x_1:
[----:B------:R-:W-:Y:S05]  /*0870*/  BSYNC.RECONVERGENT B0 ;  /* 0x0000000000007941 */ /* 0x000fea0003800200 */
.L_x_0:
[----:B------:R-:W-:Y:S06]  /*0880*/  BAR.SYNC.DEFER_BLOCKING 0x0 ;  /* 0x0000000000007b1d */ /* 0x000fec0000010000 */
[----:B------:R-:W2:Y:S01]  /*0890*/  LDG.E.64 R22, desc[UR6][R10.64] ;  /* 0x000000060a167981 */ /* 0x000ea2000c1e1b00 */
[----:B------:R-:W-:Y:S01]  /*08a0*/  IMAD.WIDE.U32 R36, R33, 0x8, R10 ;  /* 0x0000000821247825 */ /* 0x000fe200078e000a */
[----:B------:R-:W-:Y:S01]  /*08b0*/  MOV R0, 0x910 ;  /* 0x0000091000007802 */ /* 0x000fe20000000f00 */
[----:B--2---:R-:W-:-:S08]  /*08c0*/  DFMA R20, R14, R20, R22 ;  /* 0x000000140e14722b */ /* 0x004fd00000000016 */
[----:B------:R-:W-:-:S08]  /*08d0*/  DFMA R16, R12, R16, R20 ;  /* 0x000000100c10722b */ /* 0x000fd00000000014 */
[----:B------:R-:W-:-:S08]  /*08e0*/  DADD R16, R16, R24 ;  /* 0x0000000010107229 */ /* 0x000fd00000000018 */
[----:B------:R-:W-:-:S11]  /*08f0*/  DADD R18, -R18, R16 ;  /* 0x0000000012127229 */ /* 0x000fd60000000110 */
[----:B------:R-:W-:Y:S05]  /*0900*/  CALL.REL.NOINC `($_Z6kernelPcPdPfS1_S1_S1_S1_S1_S1_21systemConstantsStructiiP17curandStateXORWOWibS1_$__internal_accurate_pow) ;  /* 0x0000001400b07944 */ /* 0x000fea0003c00000 */
[----:B------:R-:W-:Y:S01]  /*0910*/  IMAD.MOV.U32 R12, RZ, RZ, R16 ;  /* 0x000000ffff0c7224 */ /* 0x000fe200078e0010 */
[----:B------:R-:W0:Y:S01]  /*0920*/  LDCU.U8 UR4, c[0x0][0x41c] ;  /* 0x00008380ff0477ac */ /* 0x000e220008000000 */
[----:B------:R-:W-:Y:S01]  /*0930*/  IMAD.MOV.U32 R13, RZ, RZ, R17 ;  /* 0x000000ffff0d7224 */ /* 0x000fe200078e0011 */
[----:B------:R-:W1:Y:S05]  /*0940*/  LDC.64 R26, c[0x0][0x3a0] ;  /* 0x0000e800ff1a7b82 */ /* 0x000e6a0000000a00 */
[----:B------:R-:W-:-:S03]  /*0950*/  DSETP.GEU.AND P0, PT, R18, R12, PT ;  /* 0x0000000c1200722a */ /* 0x000fc60003f0e000 */
[----:B------:R-:W2:Y:S03]  /*0960*/  LDC.64 R16, c[0x0][0x390] ;  /* 0x0000e400ff107b82 */ /* 0x000ea60000000a00 */
[----:B------:R-:W-:Y:S02]  /*0970*/  FSEL R28, R18, RZ, P0 ;  /* 0x000000ff121c7208 */ /* 0x000fe40000000000 */
[----:B------:R-:W-:-:S03]  /*0980*/  FSEL R29, R19, RZ, P0 ;  /* 0x000000ff131d7208 */ /* 0x000fc60000000000 */
[----:B------:R-:W3:Y:S02]  /*0990*/  LDC.64 R18, c[0x0][0x398] ;  /* 0x0000e600ff127b82 */ /* 0x000ee40000000a00 */
[----:B------:R4:W-:Y:S04]  /*09a0*/  STG.E.64 desc[UR6][R36.64], R28 ;  /* 0x0000001c24007986 */ /* 0x0009e8000c101b06 */
[----:B------:R-:W5:Y:S01]  /*09b0*/  LDG.E.U8 R0, desc[UR6][R6.64] ;  /* 0x0000000606007981 */ /* 0x000f62000c1e1100 */
[----:B0-----:R-:W-:Y:S01]  /*09c0*/  UPRMT UR4, UR4, 0x8880, URZ ;  /* 0x0000888004047896 */ /* 0x001fe200080000ff */
[----:B------:R-:W0:Y:S01]  /*09d0*/  LDC.64 R24, c[0x0][0x3a8] ;  /* 0x0000ea00ff187b82 */ /* 0x000e220000000a00 */
[----:B------:R-:W-:Y:S01]  /*09e0*/  IADD3 R12, P1, PT, R33, R6, RZ ;  /* 0x00000006210c7210 */ /* 0x000fe20007f3e0ff */
[----:B------:R-:W-:Y:S01]  /*09f0*/  BSSY.RECONVERGENT B0, `(.L_x_2) ;  /* 0x0000028000007945 */ /* 0x000fe20003800200 */
[----:B-1----:R-:W-:-:S02]  /*0a00*/  IMAD.WIDE R26, R32, 0x4, R26 ;  /* 0x00000004201a7825 */ /* 0x002fc400078e021a */
[----:B------:R-:W-:-:S03]  /*0a10*/  IADD3.X R13, PT, PT, RZ, R7, RZ, P1, !PT ;  /* 0x00000007ff0d7210 */ /* 0x000fc60000ffe4ff */
[----:B------:R-:W1:Y:S01]  /*0a20*/  LDC.64 R22, c[0x0][0x3b0] ;  /* 0x0000ec00ff167b82 */ /* 0x000e620000000a00 */
[----:B----4-:R-:W-:Y:S02]  /*0a30*/  IMAD.IADD R28, R4, 0x1, R5 ;  /* 0x00000001041c7824 */ /* 0x010fe400078e0205 */
[----:B--2---:R-:W-:-:S05]  /*0a40*/  IMAD.WIDE R16, R32, 0x4, R16 ;  /* 0x0000000420107825 */ /* 0x004fca00078e0210 */
[----:B------:R-:W2:Y:S01]  /*0a50*/  LDC.64 R20, c[0x0][0x3b8] ;  /* 0x0000ee00ff147b82 */ /* 0x000ea20000000a00 */
[----:B---3--:R-:W-:-:S04]  /*0a60*/  IMAD.WIDE R18, R32, 0x4, R18 ;  /* 0x0000000420127825 */ /* 0x008fc800078e0212 */
[----:B0-----:R-:W-:-:S04]  /*0a70*/  IMAD.WIDE R24, R32, 0x4, R24 ;  /* 0x0000000420187825 */ /* 0x001fc800078e0218 */
[----:B-1----:R-:W-:-:S04]  /*0a80*/  IMAD.WIDE R32, R32, 0x4, R22 ;  /* 0x0000000420207825 */ /* 0x002fc800078e0216 */
[----:B--2---:R-:W-:Y:S01]  /*0a90*/  IMAD.WIDE R20, R28, 0x4, R20 ;  /* 0x000000041c147825 */ /* 0x004fe200078e0214 */
[----:B-----5:R-:W-:-:S04]  /*0aa0*/  ISETP.NE.AND P0, PT, R0, 0x64, PT ;  /* 0x000000640000780c */ /* 0x020fc80003f05270 */
[----:B------:R-:W-:-:S13]  /*0ab0*/  ISETP.EQ.OR P0, PT, RZ, UR4, P0 ;  /* 0x00000004ff007c0c */ /* 0x000fda0008702670 */
[----:B------:R-:W-:Y:S05]  /*0ac0*/  @P0 BRA `(.L_x_3) ;  /* 0x0000000000680947 */ /* 0x000fea0003800000 */
[----:B------:R-:W2:Y:S04]  /*0ad0*/  LDG.E R0, desc[UR6][R26.64] ;  /* 0x000000061a007981 */ /* 0x000ea8000c1e1900 */
[----:B------:R-:W2:Y:S04]  /*0ae0*/  LDG.E R23, desc[UR6][R18.64] ;  /* 0x0000000612177981 */ /* 0x000ea8000c1e1900 */
[----:B------:R-:W3:Y:S01]  /*0af0*/  LDG.E R29, desc[UR6][R24.64] ;  /* 0x00000006181d7981 */ /* 0x000ee2000c1e1900 */
[----:B--2---:R-:W-:Y:S02]  /*0b00*/  FADD R0, R0, R23 ;  /* 0x0000001700007221 */ /* 0x004fe40000000000 */
[----:B------:R-:W0:Y:S02]  /*0b10*/  LDC.64 R22, c[0x0][0x3c0] ;  /* 0x0000f000ff167b82 */ /* 0x000e240000000a00 */
[----:B---3--:R-:W-:-:S02]  /*0b20*/  FADD R29, R0, R29 ;  /* 0x0000001d001d7221 */ /* 0x008fc40000000000 */
[----:B------:R-:W2:Y:S01]  /*0b30*/  LDG.E R0, desc[UR6][R16.64] ;  /* 0x0000000610007981 */ /* 0x000ea2000c1e1900 */
[----:B0-----:R-:W-:-:S06]  /*0b40*/  IMAD.WIDE R22, R28, 0x4, R22 ;  /* 0x000000041c167825 */ /* 0x001fcc00078e0216 */
[----:B------:R-:W3:Y:S02]  /*0b50*/  LDG.E R22, desc[UR6][R22.64] ;  /* 0x0000000616167981 */ /* 0x000ee4000c1e1900 */
[----:B---3--:R-:W-:-:S05]  /*0b60*/  FADD R31, R29, R22 ;  /* 0x000000161d1f7221 */ /* 0x008fca0000000000 */
[----:B--2---:R-:W-:Y:S01]  /*0b70*/  FSETP.GT.AND P0, PT, R0, R31, PT ;  /* 0x0000001f0000720b */ /* 0x004fe20003f04000 */
[----:B------:R-:W-:-:S12]  /*0b80*/  IMAD.MOV.U32 R0, RZ, RZ, 0x64 ;  /* 0x00000064ff007424 */ /* 0x000fd800078e00ff */
[----:B------:R-:W-:Y:S05]  /*0b90*/  @!P0 BRA `(.L_x_3) ;  /* 0x0000000000348947 */ /* 0x000fea0003800000 */
[----:B------:R-:W0:Y:S02]  /*0ba0*/  LDC.64 R22, c[0x0][0x420] ;  /* 0x00010800ff167b82 */ /* 0x000e240000000a00 */
[----:B0-----:R-:W-:-:S06]  /*0bb0*/  IMAD.WIDE R22, R28, 0x4, R22 ;  /* 0x000000041c167825 */ /* 0x001fcc00078e0216 */
[----:B------:R-:W2:Y:S02]  /*0bc0*/  LDG.E R22, desc[UR6][R22.64] ;  /* 0x0000000616167981 */ /* 0x000ea4000c1e1900 */
[----:B--2---:R-:W-:-:S05]  /*0bd0*/  FADD R29, R29, R22 ;  /* 0x000000161d1d7221 */ /* 0x004fca0000000000 */
[----:B------:R0:W-:Y:S04]  /*0be0*/  STG.E desc[UR6][R24.64], R29 ;  /* 0x0000001d18007986 */ /* 0x0001e8000c101906 */
[----:B------:R-:W2:Y:S01]  /*0bf0*/  LDG.E R31, desc[UR6][R32.64] ;  /* 0x00000006201f7981 */ /* 0x000ea2000c1e1900 */
[----:B------:R-:W-:-:S03]  /*0c00*/  IMAD.MOV.U32 R0, RZ, RZ, 0x68 ;  /* 0x00000068ff007424 */ /* 0x000fc600078e00ff */
[----:B--2---:R0:W-:Y:S04]  /*0c10*/  STG.E desc[UR6][R18.64], R31 ;  /* 0x0000001f12007986 */ /* 0x0041e8000c101906 */
[----:B------:R-:W2:Y:S01]  /*0c20*/  LDG.E R28, desc[UR6][R20.64] ;  /* 0x00000006141c7981 */ /* 0x000ea2000c1e1900 */
[----:B------:R-:W-:-:S03]  /*0c30*/  PRMT R23, R0, 0x7610, R23 ;  /* 0x0000761000177816 */ /* 0x000fc60000000017 */
[----:B--2---:R0:W-:Y:S04]  /*0c40*/  STG.E desc[UR6][R26.64], R28 ;  /* 0x0000001c1a007986 */ /* 0x0041e8000c101906 */
[----:B------:R0:W-:Y:S04]  /*0c50*/  STG.E.U8 desc[UR6][R12.64], R23 ;  /* 0x000000170c007986 */ /* 0x0001e8000c101106 */
[----:B------:R0:W5:Y:S02]  /*0c60*/  LDG.E.U8 R0, desc[UR6][R6.64] ;  /* 0x0000000606007981 */ /* 0x000164000c1e1100 */
.L_x_3:
[----:B------:R-:W-:Y:S05]  /*0c70*/  BSYNC.RECONVERGENT B0 ;  /* 0x0000000000007941 */ /* 0x000fea0003800200 */
.L_x_2:
[----:B-----5:R-:W-:Y:S01]  /*0c80*/  LOP3.LUT R0, R0, 0xff, RZ, 0xc0, !PT ;  /* 0x000000ff00007812 */ /* 0x020fe200078ec0ff */
[----:B------:R-:W-:Y:S03]  /*0c90*/  BSSY.RECONVERGENT B0, `(.L_x_4) ;  /* 0x00000d5000007945 */ /* 0x000fe60003800200 */
[----:B------:R-:W-:-:S13]  /*0ca0*/  ISETP.NE.AND P0, PT, R0, 0x65, PT ;  /* 0x000000650000780c */ /* 0x000fda0003f05270 */
[----:B------:R-:W-:Y:S05]  /*0cb0*/  @!P0 BRA `(.L_x_5) ;  /* 0x0000000c001c8947 */ /* 0x000fea0003800000 */
[----:B------:R-:W-:-:S13]  /*0cc0*/  ISETP.NE.AND P0, PT, R0, 0x68, PT ;  /* 0x000000680000780c */ /* 0x000fda0003f05270 */
[----:B------:R-:W-:Y:S05]  /*0cd0*/  @!P0 BRA `(.L_x_6) ;  /* 0x0000000000348947 */ /* 0x000fea0003800000 */
[----:B------:R-:W-:-:S13]  /*0ce0*/  ISETP.NE.AND P0, PT, R0, 0x69, PT ;  /* 0x000000690000780c */ /* 0x000fda0003f05270 */
[----:B------:R-:W-:Y:S05]  /*0cf0*/  @P0 BRA `(.L_x_7) ;  /* 0x0000000c00380947 */ /* 0x000fea0003800000 */
[----:B0-----:R-:W2:Y:S04]  /*0d00*/  LDG.E R26, desc[UR6][R26.64] ;  /* 0x000000061a1a7981 */ /* 0x001ea8000c1e1900 */
[----:B------:R-:W2:Y:S04]  /*0d10*/  LDG.E R19, desc[UR6][R18.64] ;  /* 0x0000000612137981 */ /* 0x000ea8000c1e1900 */
[----:B------:R-:W3:Y:S04]  /*0d20*/  LDG.E R25, desc[UR6][R24.64] ;  /* 0x0000000618197981 */ /* 0x000ee8000c1e1900 */
[----:B------:R-:W4:Y:S01]  /*0d30*/  LDG.E R0, desc[UR6][R16.64] ;  /* 0x0000000610007981 */ /* 0x000f22000c1e1900 */
[----:B--2---:R-:W-:-:S04]  /*0d40*/  FADD R2, R26, R19 ;  /* 0x000000131a027221 */ /* 0x004fc80000000000 */
[----:B---3--:R-:W-:-:S05]  /*0d50*/  FADD R3, R2, R25 ;  /* 0x0000001902037221 */ /* 0x008fca0000000000 */
[----:B----4-:R-:W-:-:S13]  /*0d60*/  FSETP.GT.AND P0, PT, R0, R3, PT ;  /* 0x000000030000720b */ /* 0x010fda0003f04000 */
[----:B------:R-:W-:Y:S05]  /*0d70*/  @!P0 BRA `(.L_x_7) ;  /* 0x0000000c00188947 */ /* 0x000fea0003800000 */
[----:B------:R-:W-:-:S05]  /*0d80*/  IMAD.MOV.U32 R0, RZ, RZ, 0x64 ;  /* 0x00000064ff007424 */ /* 0x000fca00078e00ff */
[----:B------:R4:W-:Y:S01]  /*0d90*/  STG.E.U8 desc[UR6][R12.64], R0 ;  /* 0x000000000c007986 */ /* 0x0009e2000c101106 */
[----:B------:R-:W-:Y:S05]  /*0da0*/  BRA `(.L_x_7) ;  /* 0x0000000c000c7947 */ /* 0x000fea0003800000 */
.L_x_6:
[----:B------:R-:W2:Y:S01]  /*0db0*/  LDG.E R0, desc[UR6][R24.64] ;  /* 0x0000000618007981 */ /* 0x000ea2000c1e1900 */
[----:B------:R-:W2:Y:S01]  /*0dc0*/  LDCU UR8, c[0x0][0x400] ;  /* 0x00008000ff0877ac */ /* 0x000ea20008000800 */
[----:B------:R-:W1:Y:S01]  /*0dd0*/  LDCU UR4, c[0x0][0x408] ;  /* 0x00008100ff0477ac */ /* 0x000e620008000800 */
[----:B------:R-:W3:Y:S01]  /*0de0*/  LDCU UR5, c[0x0][0x40c] ;  /* 0x00008180ff0577ac */ /* 0x000ee20008000800 */
[----:B-1----:R-:W-:Y:S02]  /*0df0*/  UISETP.NE.AND UP0, UPT, UR4, 0x1, UPT ;  /* 0x000000010400788c */ /* 0x002fe4000bf05270 */
[----:B---3--:R-:W-:Y:S01]  /*0e00*/  UISETP.NE.AND UP1, UPT, UR5, 0x1, UPT ;  /* 0x000000010500788c */ /* 0x008fe2000bf25270 */
[----:B--2---:R-:W-:-:S05]  /*0e10*/  FADD R21, R0, UR8 ;  /* 0x0000000800157e21 */ /* 0x004fca0008000000 */
[----:B------:R1:W-:Y:S01]  /*0e20*/  STG.E desc[UR6][R24.64], R21 ;  /* 0x0000001518007986 */ /* 0x0003e2000c101906 */
[----:B------:R-:W-:Y:S05]  /*0e30*/  BRA.U UP0, `(.L_x_8) ;  /* 0x0000000500407547 */ /* 0x000fea000b800000 */
[----:B0-----:R-:W0:Y:S02]  /*0e40*/  LDC.64 R28, c[0x0][0x410] ;  /* 0x00010400ff1c7b82 */ /* 0x001e240000000a00 */
[----:B0-----:R-:W2:Y:S04]  /*0e50*/  LDG.E.64 R26, desc[UR6][R28.64] ;  /* 0x000000061c1a7981 */ /* 0x001ea8000c1e1b00 */
[----:B-1----:R-:W3:Y:S04]  /*0e60*/  LDG.E.64 R24, desc[UR6][R28.64+0x10] ;  /* 0x000010061c187981 */ /* 0x002ee8000c1e1b00 */
[----:B------:R-:W4:Y:S01]  /*0e70*/  LDG.E.64 R22, desc[UR6][R28.64+0x8] ;  /* 0x000008061c167981 */ /* 0x000f22000c1e1b00 */
[----:B------:R-:W-:-:S02]  /*0e80*/  ISETP.GE.AND P1, PT, R4, R34, PT ;  /* 0x000000220400720c */ /* 0x000fc40003f26270 */
[----:B--2---:R-:W-:Y:S01]  /*0e90*/  SHF.R.U32.HI R0, RZ, 0x2, R27 ;  /* 0x00000002ff007819 */ /* 0x004fe2000001161b */
[----:B------:R-:W-:-:S03]  /*0ea0*/  VIADD R26, R26, 0x587c5 ;  /* 0x000587c51a1a7836 */ /* 0x000fc60000000000 */
[----:B------:R-:W-:Y:S01]  /*0eb0*/  LOP3.LUT R0, R0, R27, RZ, 0x3c, !PT ;  /* 0x0000001b00007212 */ /* 0x000fe200078e3cff */
[----:B---3--:R-:W-:Y:S02]  /*0ec0*/  IMAD.SHL.U32 R21, R25, 0x10, RZ ;  /* 0x0000001019157824 */ /* 0x008fe400078e00ff */
[----:B----4-:R-:W-:Y:S02]  /*0ed0*/  IMAD.MOV.U32 R27, RZ, RZ, R22 ;  /* 0x000000ffff1b7224 */ /* 0x010fe400078e0016 */
[C---:B------:R-:W-:Y:S02]  /*0ee0*/  IMAD.SHL.U32 R20, R0.reuse, 0x2, RZ ;  /* 0x0000000200147824 */ /* 0x040fe400078e00ff */
[----:B------:R-:W-:Y:S01]  /*0ef0*/  IMAD.MOV.U32 R22, RZ, RZ, 0x2f800000 ;  /* 0x2f800000ff167424 */ /* 0x000fe200078e00ff */
[----:B------:R2:W-:Y:S02]  /*0f00*/  STG.E.64 desc[UR6][R28.64], R26 ;  /* 0x0000001a1c007986 */ /* 0x0005e4000c101b06 */
[----:B------:R-:W-:-:S02]  /*0f10*/  LOP3.LUT R20, R0, R20, R21, 0x96, !PT ;  /* 0x0000001400147212 */ /* 0x000fc400078e9615 */
[----:B------:R-:W0:Y:S02]  /*0f20*/  LDC R0, c[0x0][0x3fc] ;  /* 0x0000ff00ff007b82 */ /* 0x000e240000000800 */
[----:B------:R-:W-:Y:S01]  /*0f30*/  LOP3.LUT R21, R20, R25, RZ, 0x3c, !PT ;  /* 0x0000001914157212 */ /* 0x000fe200078e3cff */
[----:B------:R-:W-:Y:S02]  /*0f40*/  IMAD.MOV.U32 R20, RZ, RZ, R25 ;  /* 0x000000ffff147224 */ /* 0x000fe400078e0019 */
[----:B------:R-:W-:Y:S01]  /*0f50*/  IMAD.MOV.U32 R25, RZ, RZ, R24 ;  /* 0x000000ffff197224 */ /* 0x000fe200078e0018 */
[----:B------:R-:W-:Y:S01]  /*0f60*/  MOV R24, R23 ;  /* 0x0000001700187202 */ /* 0x000fe20000000f00 */
[----:B------:R-:W-:Y:S01]  /*0f70*/  IMAD.IADD R23, R21, 0x1, R26 ;  /* 0x0000000115177824 */ /* 0x000fe200078e021a */
[----:B------:R2:W-:Y:S04]  /*0f80*/  STG.E.64 desc[UR6][R28.64+0x10], R20 ;  /* 0x000010141c007986 */ /* 0x0005e8000c101b06 */
[----:B------:R-:W-:Y:S01]  /*0f90*/  I2FP.F32.U32 R23, R23 ;  /* 0x0000001700177245 */ /* 0x000fe20000201000 */
[----:B------:R2:W-:Y:S04]  /*0fa0*/  STG.E.64 desc[UR6][R28.64+0x8], R24 ;  /* 0x000008181c007986 */ /* 0x0005e8000c101b06 */
[----:B------:R-:W-:Y:S01]  /*0fb0*/  FFMA R23, R23, R22, 1.1641532182693481445e-10 ;  /* 0x2f00000017177423 */ /* 0x000fe20000000016 */
[----:B0-----:R-:W-:-:S05]  /*0fc0*/  FMUL R0, R0, UR8 ;  /* 0x0000000800007c20 */ /* 0x001fca0008400000 */
[----:B------:R-:W-:Y:S01]  /*0fd0*/  FSETP.GEU.AND P0, PT, R23, R0, PT ;  /* 0x000000001700720b */ /* 0x000fe20003f0e000 */
[----:B------:R-:W-:-:S05]  /*0fe0*/  VIADD R0, R4, 0x1 ;  /* 0x0000000104007836 */ /* 0x000fca0000000000 */
[----:B------:R-:W-:-:S07]  /*0ff0*/  SEL R0, R0, RZ, !P1 ;  /* 0x000000ff00007207 */ /* 0x000fce0004800000 */
[----:B--2---:R-:W-:Y:S05]  /*1000*/  @P0 BRA `(.L_x_8) ;  /* 0x0000000000cc0947 */ /* 0x004fea0003800000 */
[----:B------:R-:W2:Y:S01]  /*1010*/  LDG.E.U8 R8, desc[UR6][R8.64] ;  /* 0x0000000608087981 */ /* 0x000ea2000c1e1100 */
[C---:B------:R-:W-:Y:S01]  /*1020*/  ISETP.GE.AND P0, PT, R3.reuse, R34, PT ;  /* 0x000000220300720c */ /* 0x040fe20003f06270 */
[----:B------:R-:W-:Y:S01]  /*1030*/  VIADD R3, R3, 0x1 ;  /* 0x0000000103037836 */ /* 0x000fe20000000000 */
[----:B------:R-:W0:Y:S01]  /*1040*/  LDCU.64 UR4, c[0x0][0x380] ;  /* 0x00007000ff0477ac */ /* 0x000e220008000a00 */
[----:B------:R-:W-:-:S03]  /*1050*/  IMAD.MOV.U32 R21, RZ, RZ, 0x65 ;  /* 0x00000065ff157424 */ /* 0x000fc600078e00ff */
[----:B------:R-:W-:-:S05]  /*1060*/  SEL R3, R3, RZ, !P0 ;  /* 0x000000ff03037207 */ /* 0x000fca0004000000 */
[----:B------:R-:W-:-:S04]  /*1070*/  IMAD R3, R2, R3, RZ ;  /* 0x0000000302037224 */ /* 0x000fc800078e02ff */
[----:B------:R-:W-:-:S05]  /*1080*/  IMAD.IADD R2, R4, 0x1, R3 ;  /* 0x0000000104027824 */ /* 0x000fca00078e0203 */
[----:B0-----:R-:W-:Y:S02]  /*1090*/  IADD3 R20, P1, PT, R2, UR4, RZ ;  /* 0x0000000402147c10 */ /* 0x001fe4000ff3e0ff */
[----:B--2---:R-:W-:-:S13]  /*10a0*/  ISETP.NE.AND P0, PT, R8, 0x69, PT ;  /* 0x000000690800780c */ /* 0x004fda0003f05270 */
[----:B------:R-:W-:Y:S02]  /*10b0*/  @!P0 PRMT R9, R21, 0x7610, R9 ;  /* 0x0000761015098816 */ /* 0x000fe40000000009 */
[----:B------:R-:W-:-:S03]  /*10c0*/  LEA.HI.X.SX32 R21, R2, UR5, 0x1, P1 ;  /* 0x0000000502157c11 */ /* 0x000fc600088f0eff */
[----:B------:R0:W-:Y:S04]  /*10d0*/  @!P0 STG.E.U8 desc[UR6][R12.64], R9 ;  /* 0x000000090c008986 */ /* 0x0001e8000c101106 */
[----:B------:R-:W2:Y:S01]  /*10e0*/  LDG.E.U8 R20, desc[UR6][R20.64] ;  /* 0x0000000614147981 */ /* 0x000ea2000c1e1100 */
[----:B------:R-:W-:Y:S01]  /*10f0*/  VIMNMX R2, PT, PT, R4, 0x1, !PT ;  /* 0x0000000104027848 */ /* 0x000fe20007fe0100 */
[----:B------:R-:W-:Y:S01]  /*1100*/  IMAD.MOV.U32 R22, RZ, RZ, 0x65 ;  /* 0x00000065ff167424 */ /* 0x000fe200078e00ff */
[----:B------:R-:W-:Y:S02]  /*1110*/  SHF.R.S32.HI R4, RZ, 0x1f, R5 ;  /* 0x0000001fff047819 */ /* 0x000fe40000011405 */
[----:B------:R-:W-:-:S04]  /*1120*/  IADD3 R8, P1, P2, R5, UR4, R2 ;  /* 0x0000000405087c10 */ /* 0x000fc8000fa3e002 */
[----:B0-----:R-:W-:Y:S02]  /*1130*/  IADD3.X R9, PT, PT, R4, UR5, RZ, P1, P2 ;  /* 0x0000000504097c10 */ /* 0x001fe40008fe44ff */
[----:B--2---:R-:W-:-:S13]  /*1140*/  ISETP.NE.AND P0, PT, R20, 0x69, PT ;  /* 0x000000691400780c */ /* 0x004fda0003f05270 */
[----:B------:R-:W-:-:S05]  /*1150*/  @!P0 PRMT R21, R22, 0x7610, R21 ;  /* 0x0000761016158816 */ /* 0x000fca0000000015 */
[----:B------:R-:W-:Y:S04]  /*1160*/  @!P0 STG.E.U8 desc[UR6][R12.64], R21 ;  /* 0x000000150c008986 */ /* 0x000fe8000c101106 */
[----:B------:R-:W2:Y:S01]  /*1170*/  LDG.E.U8 R8, desc[UR6][R8.64+-0x1] ;  /* 0xffffff0608087981 */ /* 0x000ea2000c1e1100 */
[----:B------:R-:W-:Y:S02]  /*1180*/  HFMA2 R20, -RZ, RZ, 0, 6.020069122314453125e-06 ;  /* 0x00000065ff147431 */ /* 0x000fe400000001ff */
[----:B------:R-:W-:-:S05]  /*1190*/  IMAD.IADD R5, R5, 0x1, R0 ;  /* 0x0000000105057824 */ /* 0x000fca00078e0200 */
[----:B------:R-:W-:-:S04]  /*11a0*/  IADD3 R4, P1, PT, R5, UR4, RZ ;  /* 0x0000000405047c10 */ /* 0x000fc8000ff3e0ff */
[----:B------:R-:W-:Y:S02]  /*11b0*/  LEA.HI.X.SX32 R5, R5, UR5, 0x1, P1 ;  /* 0x0000000505057c11 */ /* 0x000fe400088f0eff */
[----:B--2---:R-:W-:-:S13]  /*11c0*/  ISETP.NE.AND P0, PT, R8, 0x69, PT ;  /* 0x000000690800780c */ /* 0x004fda0003f05270 */
[----:B------:R-:W-:-:S05]  /*11d0*/  @!P0 PRMT R9, R20, 0x7610, R9 ;  /* 0x0000761014098816 */ /* 0x000fca0000000009 */
[----:B------:R-:W-:Y:S04]  /*11e0*/  @!P0 STG.E.U8 desc[UR6][R12.64], R9 ;  /* 0x000000090c008986 */ /* 0x000fe8000c101106 */
[----:B------:R-:W2:Y:S01]  /*11f0*/  LDG.E.U8 R4, desc[UR6][R4.64] ;  /* 0x0000000604047981 */ /* 0x000ea2000c1e1100 */
[----:B------:R-:W-:Y:S01]  /*1200*/  IMAD.MOV.U32 R8, RZ, RZ, 0x65 ;  /* 0x00000065ff087424 */ /* 0x000fe200078e00ff */
[----:B------:R-:W-:Y:S02]  /*1210*/  IADD3 R2, P1, P2, R3, UR4, R2 ;  /* 0x0000000403027c10 */ /* 0x000fe4000fa3e002 */
[----:B------:R-:W-:-:S04]  /*1220*/  SHF.R.S32.HI R3, RZ, 0x1f, R3 ;  /* 0x0000001fff037819 */ /* 0x000fc80000011403 */
[----:B------:R-:W-:Y:S02]  /*1230*/  IADD3.X R3, PT, PT, R3, UR5, RZ, P1, P2 ;  /* 0x0000000503037c10 */ /* 0x000fe40008fe44ff */
[----:B--2---:R-:W-:-:S13]  /*1240*/  ISETP.NE.AND P0, PT, R4, 0x69, PT ;  /* 0x000000690400780c */ /* 0x004fda0003f05270 */
[----:B------:R-:W-:-:S05]  /*1250*/  @!P0 PRMT R5, R8, 0x7610, R5 ;  /* 0x0000761008058816 */ /* 0x000fca0000000005 */
[----:B------:R0:W-:Y:S04]  /*1260*/  @!P0 STG.E.U8 desc[UR6][R12.64], R5 ;  /* 0x000000050c008986 */ /* 0x0001e8000c101106 */
[----:B------:R-:W2:Y:S01]  /*1270*/  LDG.E.U8 R2, desc[UR6][R2.64+-0x1] ;  /* 0xffffff0602027981 */ /* 0x000ea2000c1e1100 */
[----:B------:R-:W-:-:S05]  /*1280*/  IMAD.IADD R0, R35, 0x1, R0 ;  /* 0x0000000123007824 */ /* 0x000fca00078e0200 */
[----:B------:R-:W-:-:S04]  /*1290*/  IADD3 R4, P1, PT, R0, UR4, RZ ;  /* 0x0000000400047c10 */ /* 0x000fc8000ff3e0ff */
[----:B0-----:R-:W-:Y:S02]  /*12a0*/  LEA.HI.X.SX32 R5, R0, UR5, 0x1, P1 ;  /* 0x0000000500057c11 */ /* 0x001fe400088f0eff */
[----:B--2---:R-:W-:-:S13]  /*12b0*/  ISETP.NE.AND P0, PT, R2, 0x69, PT ;  /* 0x000000690200780c */ /* 0x004fda0003f05270 */
[----:B------:R-:W-:-:S05]  /*12c0*/  @!P0 PRMT R0, R8, 0x7610, R0 ;  /* 0x0000761008008816 */ /* 0x000fca0000000000 */
[----:B------:R2:W-:Y:S04]  /*12d0*/  @!P0 STG.E.U8 desc[UR6][R12.64], R0 ;  /* 0x000000000c008986 */ /* 0x0005e8000c101106 */
[----:B------:R-:W3:Y:S02]  /*12e0*/  LDG.E.U8 R4, desc[UR6][R4.64] ;  /* 0x0000000604047981 */ /* 0x000ee4000c1e1100 */
[----:B---3--:R-:W-:-:S13]  /*12f0*/  ISETP.NE.AND P0, PT, R4, 0x69, PT ;  /* 0x000000690400780c */ /* 0x008fda0003f05270 */
[----:B------:R-:W-:-:S05]  /*1300*/  @!P0 PRMT R2, R8, 0x7610, R2 ;  /* 0x0000761008028816 */ /* 0x000fca0000000002 */
[----:B------:R2:W-:Y:S04]  /*1310*/  @!P0 STG.E.U8 desc[UR6][R12.64], R2 ;  /* 0x000000020c008986 */ /* 0x0005e8000c101106 */
[----:B------:R-:W3:Y:S04]  /*1320*/  LDG.E R3, desc[UR6][R32.64] ;  /* 0x0000000620037981 */ /* 0x000ee8000c1e1900 */
[----:B---3--:R2:W-:Y:S02]  /*1330*/  STG.E desc[UR6][R18.64], R3 ;  /* 0x0000000312007986 */ /* 0x0085e4000c101906 */
.L_x_8:
[----:B------:R-:W-:Y:S05]  /*1340*/  BRA.U UP1, `(.L_x_7) ;  /* 0x0000000501a47547 */ /* 0x000fea000b800000 */
[----:B-1----:R-:W2:Y:S01]  /*1350*/  LDC.64 R20, c[0x0][0x410] ;  /* 0x00010400ff147b82 */ /* 0x002ea20000000a00 */
[----:B------:R-:W1:Y:S01]  /*1360*/  LDCU UR4, c[0x0][0x3d0] ;  /* 0x00007a00ff0477ac */ /* 0x000e620008000800 */
[----:B--2---:R-:W2:Y:S04]  /*1370*/  LDG.E.64 R2, desc[UR6][R20.64] ;  /* 0x0000000614027981 */ /* 0x004ea8000c1e1b00 */
[----:B------:R-:W3:Y:S04]  /*1380*/  LDG.E.64 R8, desc[UR6][R20.64+0x10] ;  /* 0x0000100614087981 */ /* 0x000ee8000c1e1b00 */
[----:B------:R-:W4:Y:S01]  /*1390*/  LDG.E.64 R4, desc[UR6][R20.64+0x8] ;  /* 0x0000080614047981 */ /* 0x000f22000c1e1b00 */
[----:B--2---:R-:W-:Y:S01]  /*13a0*/  SHF.R.U32.HI R0, RZ, 0x2, R3 ;  /* 0x00000002ff007819 */ /* 0x004fe20000011603 */
[----:B------:R-:W-:-:S03]  /*13b0*/  VIADD R2, R2, 0x587c5 ;  /* 0x000587c502027836 */ /* 0x000fc60000000000 */
[----:B------:R-:W-:Y:S01]  /*13c0*/  LOP3.LUT R0, R0, R3, RZ, 0x3c, !PT ;  /* 0x0000000300007212 */ /* 0x000fe200078e3cff */
[----:B---3--:R-:W-:Y:S02]  /*13d0*/  IMAD.SHL.U32 R3, R9, 0x10, RZ ;  /* 0x0000001009037824 */ /* 0x008fe400078e00ff */
[----:B0-----:R-:W-:Y:S02]  /*13e0*/  IMAD.MOV.U32 R25, RZ, RZ, R8 ;  /* 0x000000ffff197224 */ /* 0x001fe400078e0008 */
[----:B------:R-:W-:Y:S02]  /*13f0*/  IMAD.SHL.U32 R22, R0, 0x2, RZ ;  /* 0x0000000200167824 */ /* 0x000fe400078e00ff */
[----:B----4-:R-:W-:-:S03]  /*1400*/  IMAD.MOV.U32 R24, RZ, RZ, R5 ;  /* 0x000000ffff187224 */ /* 0x010fc600078e0005 */
[----:B------:R-:W-:Y:S01]  /*1410*/  LOP3.LUT R22, R0, R22, R3, 0x96, !PT ;  /* 0x0000001600167212 */ /* 0x000fe200078e9603 */
[----:B------:R-:W-:Y:S01]  /*1420*/  IMAD.MOV.U32 R3, RZ, RZ, R4 ;  /* 0x000000ffff037224 */ /* 0x000fe200078e0004 */
[----:B------:R-:W-:Y:S01]  /*1430*/  STG.E.64 desc[UR6][R20.64+0x8], R24 ;  /* 0x0000081814007986 */ /* 0x000fe2000c101b06 */
[----:B------:R-:W-:Y:S01]  /*1440*/  IMAD.MOV.U32 R4, RZ, RZ, R9 ;  /* 0x000000ffff047224 */ /* 0x000fe200078e0009 */
[----:B------:R-:W-:Y:S02]  /*1450*/  LOP3.LUT R5, R22, R9, RZ, 0x3c, !PT ;  /* 0x0000000916057212 */ /* 0x000fe400078e3cff */
[----:B------:R0:W-:Y:S04]  /*1460*/  STG.E.64 desc[UR6][R20.64], R2 ;  /* 0x0000000214007986 */ /* 0x0001e8000c101b06 */
[----:B------:R2:W-:Y:S04]  /*1470*/  STG.E.64 desc[UR6][R20.64+0x10], R4 ;  /* 0x0000100414007986 */ /* 0x0005e8000c101b06 */
[----:B------:R-:W3:Y:S01]  /*1480*/  LDG.E.64 R8, desc[UR6][R10.64] ;  /* 0x000000060a087981 */ /* 0x000ee2000c1e1b00 */
[----:B-1----:R-:W3:Y:S01]  /*1490*/  F2F.F64.F32 R22, UR4 ;  /* 0x0000000400167d10 */ /* 0x002ee20008201800 */
[----:B------:R-:W-:Y:S01]  /*14a0*/  UMOV UR4, 0xfefa39ef ;  /* 0xfefa39ef00047882 */ /* 0x000fe20000000000 */
[----:B------:R-:W-:Y:S01]  /*14b0*/  UMOV UR5, 0x3fe62e42 ;  /* 0x3fe62e4200057882 */ /* 0x000fe20000000000 */
[----:B------:R-:W-:Y:S01]  /*14c0*/  BSSY.RECONVERGENT B1, `(.L_x_9) ;  /* 0x000003f000017945 */ /* 0x000fe20003800200 */
[----:B0-----:R-:W-:-:S02]  /*14d0*/  IMAD.IADD R2, R5, 0x1, R2 ;  /* 0x0000000105027824 */ /* 0x001fc400078e0202 */
[----:B------:R-:W-:-:S03]  /*14e0*/  IMAD.MOV.U32 R3, RZ, RZ, 0x2f800000 ;  /* 0x2f800000ff037424 */ /* 0x000fc600078e00ff */
[----:B------:R-:W-:Y:S01]  /*14f0*/  I2FP.F32.U32 R2, R2 ;  /* 0x0000000200027245 */ /* 0x000fe20000201000 */
[----:B---3--:R-:W-:-:S08]  /*1500*/  DMUL R8, R8, -R22 ;  /* 0x8000001608087228 */ /* 0x008fd00000000000 */
[----:B------:R-:W-:Y:S01]  /*1510*/  DMUL R14, R14, R8 ;  /* 0x000000080e0e7228 */ /* 0x000fe20000000000 */
[----:B------:R-:W-:Y:S01]  /*1520*/  MOV R8, 0x652b82fe ;  /* 0x652b82fe00087802 */ /* 0x000fe20000000f00 */
[----:B------:R-:W-:-:S06]  /*1530*/  IMAD.MOV.U32 R9, RZ, RZ, 0x3ff71547 ;  /* 0x3ff71547ff097424 */ /* 0x000fcc00078e00ff */
[----:B------:R-:W-:Y:S02]  /*1540*/  DFMA R8, R14, R8, 6.75539944105574400000e+15 ;  /* 0x433800000e08742b */ /* 0x000fe40000000008 */
[----:B------:R-:W-:-:S06]  /*1550*/  FSETP.GEU.AND P0, PT, |R15|, 4.1917929649353027344, PT ;  /* 0x4086232b0f00780b */ /* 0x000fcc0003f0e200 */
[----:B------:R-:W-:-:S08]  /*1560*/  DADD R22, R8, -6.75539944105574400000e+15 ;  /* 0xc338000008167429 */ /* 0x000fd00000000000 */
[----:B------:R-:W-:Y:S01]  /*1570*/  DFMA R24, R22, -UR4, R14 ;  /* 0x8000000416187c2b */ /* 0x000fe2000800000e */
[----:B------:R-:W-:Y:S01]  /*1580*/  UMOV UR4, 0x3b39803f ;  /* 0x3b39803f00047882 */ /* 0x000fe20000000000 */
[----:B------:R-:W-:-:S06]  /*1590*/  UMOV UR5, 0x3c7abc9e ;  /* 0x3c7abc9e00057882 */ /* 0x000fcc0000000000 */
[----:B--2---:R-:W-:Y:S01]  /*15a0*/  DFMA R20, R22, -UR4, R24 ;  /* 0x8000000416147c2b */ /* 0x004fe20008000018 */
[----:B------:R-:W-:Y:S01]  /*15b0*/  UMOV UR4, 0x69ce2bdf ;  /* 0x69ce2bdf00047882 */ /* 0x000fe20000000000 */
[----:B------:R-:W-:Y:S01]  /*15c0*/  IMAD.MOV.U32 R22, RZ, RZ, -0x35dec16 ;  /* 0xfca213eaff167424 */ /* 0x000fe200078e00ff */
[----:B------:R-:W-:Y:S01]  /*15d0*/  UMOV UR5, 0x3e5ade15 ;  /* 0x3e5ade1500057882 */ /* 0x000fe20000000000 */
[----:B------:R-:W-:-:S06]  /*15e0*/  IMAD.MOV.U32 R23, RZ, RZ, 0x3e928af3 ;  /* 0x3e928af3ff177424 */ /* 0x000fcc00078e00ff */
[----:B------:R-:W-:Y:S01]  /*15f0*/  DFMA R22, R20, UR4, R22 ;  /* 0x0000000414167c2b */ /* 0x000fe20008000016 */
[----:B------:R-:W-:Y:S01]  /*1600*/  UMOV UR4, 0x62401315 ;  /* 0x6240131500047882 */ /* 0x000fe20000000000 */
[----:B------:R-:W-:-:S06]  /*1610*/  UMOV UR5, 0x3ec71dee ;  /* 0x3ec71dee00057882 */ /* 0x000fcc0000000000 */
[----:B------:R-:W-:Y:S01]  /*1620*/  DFMA R22, R20, R22, UR4 ;  /* 0x0000000414167e2b */ /* 0x000fe20008000016 */
        /* <DEDUP_REMOVED lines=20> */
[----:B------:R-:W-:-:S08]  /*1770*/  DFMA R22, R20, R22, UR4 ;  /* 0x0000000414167e2b */ /* 0x000fd00008000016 */
[----:B------:R-:W-:-:S08]  /*1780*/  DFMA R22, R20, R22, 1 ;  /* 0x3ff000001416742b */ /* 0x000fd00000000016 */
[----:B------:R-:W-:Y:S01]  /*1790*/  DFMA R20, R20, R22, 1 ;  /* 0x3ff000001414742b */ /* 0x000fe20000000016 */
[----:B------:R-:W-:-:S06]  /*17a0*/  FFMA R22, R2, R3, 1.1641532182693481445e-10 ;  /* 0x2f00000002167423 */ /* 0x000fcc0000000003 */
[----:B------:R-:W0:Y:S03]  /*17b0*/  F2F.F64.F32 R22, R22 ;  /* 0x0000001600167310 */ /* 0x000e260000201800 */
[----:B------:R-:W-:Y:S02]  /*17c0*/  IMAD R3, R8, 0x100000, R21 ;  /* 0x0010000008037824 */ /* 0x000fe400078e0215 */
[----:B------:R-:W-:Y:S01]  /*17d0*/  IMAD.MOV.U32 R2, RZ, RZ, R20 ;  /* 0x000000ffff027224 */ /* 0x000fe200078e0014 */
[----:B------:R-:W-:Y:S06]  /*17e0*/  @!P0 BRA `(.L_x_10) ;  /* 0x0000000000308947 */ /* 0x000fec0003800000 */
[----:B------:R-:W-:Y:S01]  /*17f0*/  FSETP.GEU.AND P1, PT, |R15|, 4.2275390625, PT ;  /* 0x408748000f00780b */ /* 0x000fe20003f2e200 */
[C---:B------:R-:W-:Y:S02]  /*1800*/  DADD R2, R14.reuse, +INF ;  /* 0x7ff000000e027429 */ /* 0x040fe40000000000 */
[----:B------:R-:W-:-:S08]  /*1810*/  DSETP.GEU.AND P0, PT, R14, RZ, PT ;  /* 0x000000ff0e00722a */ /* 0x000fd00003f0e000 */
[----:B------:R-:W-:Y:S02]  /*1820*/  FSEL R2, R2, RZ, P0 ;  /* 0x000000ff02027208 */ /* 0x000fe40000000000 */
[----:B------:R-:W-:Y:S02]  /*1830*/  @!P1 LEA.HI R0, R8, R8, RZ, 0x1 ;  /* 0x0000000808009211 */ /* 0x000fe400078f08ff */
[----:B------:R-:W-:Y:S02]  /*1840*/  FSEL R3, R3, RZ, P0 ;  /* 0x000000ff03037208 */ /* 0x000fe40000000000 */
[----:B------:R-:W-:-:S05]  /*1850*/  @!P1 SHF.R.S32.HI R5, RZ, 0x1, R0 ;  /* 0x00000001ff059819 */ /* 0x000fca0000011400 */
[----:B------:R-:W-:Y:S02]  /*1860*/  @!P1 IMAD.IADD R4, R8, 0x1, -R5 ;  /* 0x0000000108049824 */ /* 0x000fe400078e0a05 */
[----:B------:R-:W-:-:S03]  /*1870*/  @!P1 IMAD R21, R5, 0x100000, R21 ;  /* 0x0010000005159824 */ /* 0x000fc600078e0215 */
[----:B------:R-:W-:Y:S02]  /*1880*/  @!P1 LEA R5, R4, 0x3ff00000, 0x14 ;  /* 0x3ff0000004059811 */ /* 0x000fe400078ea0ff */
[----:B------:R-:W-:-:S06]  /*1890*/  @!P1 MOV R4, RZ ;  /* 0x000000ff00049202 */ /* 0x000fcc0000000f00 */
[----:B------:R-:W-:-:S11]  /*18a0*/  @!P1 DMUL R2, R20, R4 ;  /* 0x0000000414029228 */ /* 0x000fd60000000000 */
.L_x_10:
[----:B------:R-:W-:Y:S05]  /*18b0*/  BSYNC.RECONVERGENT B1 ;  /* 0x0000000000017941 */ /* 0x000fea0003800200 */
.L_x_9:
[----:B0-----:R-:W-:-:S14]  /*18c0*/  DSETP.GTU.AND P0, PT, R2, R22, PT ;  /* 0x000000160200722a */ /* 0x001fdc0003f0c000 */
[----:B------:R-:W-:Y:S05]  /*18d0*/  @P0 BRA `(.L_x_7) ;  /* 0x0000000000400947 */ /* 0x000fea0003800000 */
[----:B------:R-:W-:-:S05]  /*18e0*/  IMAD.MOV.U32 R0, RZ, RZ, 0x65 ;  /* 0x00000065ff007424 */ /* 0x000fca00078e00ff */
[----:B------:R3:W-:Y:S04]  /*18f0*/  STG.E.U8 desc[UR6][R12.64], R0 ;  /* 0x000000000c007986 */ /* 0x0007e8000c101106 */
[----:B------:R-:W2:Y:S04]  /*1900*/  LDG.E R33, desc[UR6][R32.64] ;  /* 0x0000000620217981 */ /* 0x000ea8000c1e1900 */
[----:B--2---:R3:W-:Y:S01]  /*1910*/  STG.E desc[UR6][R18.64], R33 ;  /* 0x0000002112007986 */ /* 0x0047e2000c101906 */
[----:B------:R-:W-:Y:S05]  /*1920*/  BRA `(.L_x_7) ;  /* 0x00000000002c7947 */ /* 0x000fea0003800000 */
.L_x_5:
[----:B------:R-:W2:Y:S04]  /*1930*/  LDG.E R3, desc[UR6][R18.64] ;  /* 0x0000000612037981 */ /* 0x000ea8000c1e1900 */
[----:B0-----:R-:W2:Y:S04]  /*1940*/  LDG.E R24, desc[UR6][R24.64] ;  /* 0x0000000618187981 */ /* 0x001ea8000c1e1900 */
[----:B------:R-:W3:Y:S01]  /*1950*/  LDG.E R0, desc[UR6][R16.64] ;  /* 0x0000000610007981 */ /* 0x000ee2000c1e1900 */
[----:B------:R-:W-:Y:S02]  /*1960*/  IMAD.MOV.U32 R2, RZ, RZ, 0x69 ;  /* 0x00000069ff027424 */ /* 0x000fe400078e00ff */
[----:B--2---:R-:W-:-:S05]  /*1970*/  FADD R3, R24, R3 ;  /* 0x0000000318037221 */ /* 0x004fca0000000000 */
[----:B---3--:R-:W-:-:S13]  /*1980*/  FSETP.GT.AND P0, PT, R0, R3, PT ;  /* 0x000000030000720b */ /* 0x008fda0003f04000 */
[----:B------:R0:W-:Y:S04]  /*1990*/  @P0 STG.E.U8 desc[UR6][R12.64], R2 ;  /* 0x000000020c000986 */ /* 0x0001e8000c101106 */
[----:B------:R-:W2:Y:S04]  /*19a0*/  @P0 LDG.E R21, desc[UR6][R20.64] ;  /* 0x0000000614150981 */ /* 0x000ea8000c1e1900 */
[----:B------:R-:W2:Y:S02]  /*19b0*/  @P0 LDG.E R0, desc[UR6][R26.64] ;  /* 0x000000061a000981 */ /* 0x000ea4000c1e1900 */
[----:B--2---:R-:W-:-:S05]  /*19c0*/  @P0 FADD R3, R0, R21 ;  /* 0x0000001500030221 */ /* 0x004fca0000000000 */
[----:B------:R0:W-:Y:S02]  /*19d0*/  @P0 STG.E desc[UR6][R26.64], R3 ;  /* 0x000000031a000986 */ /* 0x0001e4000c101906 */
.L_x_7:
[----:B------:R-:W-:Y:S05]  /*19e0*/  BSYNC.RECONVERGENT B0 ;  /* 0x0000000000007941 */ /* 0x000fea0003800200 */
.L_x_4:
[----:B--234-:R-:W0:Y:S01]  /*19f0*/  LDG.E R0, desc[UR6][R16.64] ;  /* 0x0000000610007981 */ /* 0x01ce22000c1e1900 */
[----:B------:R-:W0:Y:S02]  /*1a00*/  LDCU UR4, c[0x0][0x400] ;  /* 0x00008000ff0477ac */ /* 0x000e240008000800 */
[----:B0-----:R-:W-:-:S05]  /*1a10*/  FADD R3, R0, UR4 ;  /* 0x0000000400037e21 */ /* 0x001fca0008000000 */
[----:B------:R-:W-:Y:S04]  /*1a20*/  STG.E desc[UR6][R16.64], R3 ;  /* 0x0000000310007986 */ /* 0x000fe8000c101906 */
[----:B------:R-:W2:Y:S04]  /*1a30*/  LDG.E.64 R36, desc[UR6][R36.64] ;  /* 0x0000000624247981 */ /* 0x000ea8000c1e1b00 */
[----:B--2---:R-:W-:Y:S04]  /*1a40*/  STG.E.64 desc[UR6][R10.64], R36 ;  /* 0x000000240a007986 */ /* 0x004fe8000c101b06 */
[----:B------:R-:W2:Y:S04]  /*1a50*/  LDG.E.U8 R13, desc[UR6][R12.64] ;  /* 0x000000060c0d7981 */ /* 0x000ea8000c1e1100 */
[----:B--2---:R-:W-:Y:S01]  /*1a60*/  STG.E.U8 desc[UR6][R6.64], R13 ;  /* 0x0000000d06007986 */ /* 0x004fe2000c101106 */
[----:B------:R-:W-:Y:S05]  /*1a70*/  EXIT ;  /* 0x000000000000794d */ /* 0x000fea0003800000 */
        .weak           $__internal_0_$__cuda_sm20_div_rn_f64_full
        .type           $__internal_0_$__cuda_sm20_div_rn_f64_full,@function
        .size           $__internal_0_$__cuda_sm20_div_rn_f64_full,($_Z6kernelPcPdPfS1_S1_S1_S1_S1_S1_21systemConstantsStructiiP17curandStateXORWOWibS1_$__internal_accurate_pow - $__internal_0_$__cuda_sm20_div_rn_f64_full)
$__internal_0_$__cuda_sm20_div_rn_f64_full:
[C---:B------:R-:W-:Y:S01]  /*1a80*/  FSETP.GEU.AND P1, PT, |R23|.reuse, 1.469367938527859385e-39, PT ;  /* 0x001000001700780b */ /* 0x040fe20003f2e200 */
[----:B------:R-:W-:Y:S01]  /*1a90*/  IMAD.MOV.U32 R37, RZ, RZ, 0x1ca00000 ;  /* 0x1ca00000ff257424 */ /* 0x000fe200078e00ff */
[----:B------:R-:W-:Y:S01]  /*1aa0*/  LOP3.LUT R36, R23, 0x7ff00000, RZ, 0xc0, !PT ;  /* 0x7ff0000017247812 */ /* 0x000fe200078ec0ff */
[----:B------:R-:W-:Y:S01]  /*1ab0*/  UMOV UR4, 0x3ff80000 ;  /* 0x3ff8000000047882 */ /* 0x000fe20000000000 */
[----:B------:R-:W-:Y:S01]  /*1ac0*/  IMAD.MOV.U32 R24, RZ, RZ, R22 ;  /* 0x000000ffff187224 */ /* 0x000fe200078e0016 */
[----:B------:R-:W0:Y:S01]  /*1ad0*/  MUFU.RCP64H R29, UR4 ;  /* 0x00000004001d7d08 */ /* 0x000e220008001800 */
[----:B------:R-:W-:Y:S01]  /*1ae0*/  ISETP.GE.U32.AND P0, PT, R36, 0x40000000, PT ;  /* 0x400000002400780c */ /* 0x000fe20003f06070 */
[----:B------:R-:W-:Y:S01]  /*1af0*/  IMAD.MOV.U32 R28, RZ, RZ, 0x1 ;  /* 0x00000001ff1c7424 */ /* 0x000fe200078e00ff */
[----:B------:R-:W-:Y:S02]  /*1b00*/  BSSY.RECONVERGENT B1, `(.L_x_11) ;  /* 0x0000047000017945 */ /* 0x000fe40003800200 */
[----:B------:R-:W-:-:S04]  /*1b10*/  SEL R37, R37, 0x63400000, !P0 ;  /* 0x6340000025257807 */ /* 0x000fc80004000000 */
[C-C-:B------:R-:W-:Y:S02]  /*1b20*/  @!P1 LOP3.LUT R26, R37.reuse, 0x80000000, R23.reuse, 0xf8, !PT ;  /* 0x80000000251a9812 */ /* 0x140fe400078ef817 */
[----:B------:R-:W-:Y:S02]  /*1b30*/  LOP3.LUT R25, R37, 0x800fffff, R23, 0xf8, !PT ;  /* 0x800fffff25197812 */ /* 0x000fe400078ef817 */
[----:B------:R-:W-:Y:S01]  /*1b40*/  @!P1 LOP3.LUT R27, R26, 0x100000, RZ, 0xfc, !PT ;  /* 0x001000001a1b9812 */ /* 0x000fe200078efcff */
[----:B------:R-:W-:-:S06]  /*1b50*/  @!P1 IMAD.MOV.U32 R26, RZ, RZ, RZ ;  /* 0x000000ffff1a9224 */ /* 0x000fcc00078e00ff */
[----:B------:R-:W-:Y:S01]  /*1b60*/  @!P1 DFMA R24, R24, 2, -R26 ;  /* 0x400000001818982b */ /* 0x000fe2000000081a */
[----:B------:R-:W-:Y:S02]  /*1b70*/  IMAD.MOV.U32 R26, RZ, RZ, 0x0 ;  /* 0x00000000ff1a7424 */ /* 0x000fe400078e00ff */
[----:B------:R-:W-:-:S06]  /*1b80*/  IMAD.MOV.U32 R27, RZ, RZ, 0x3ff80000 ;  /* 0x3ff80000ff1b7424 */ /* 0x000fcc00078e00ff */
[----:B0-----:R-:W-:-:S08]  /*1b90*/  DFMA R30, R28, -R26, 1 ;  /* 0x3ff000001c1e742b */ /* 0x001fd0000000081a */
[----:B------:R-:W-:-:S08]  /*1ba0*/  DFMA R30, R30, R30, R30 ;  /* 0x0000001e1e1e722b */ /* 0x000fd0000000001e */
[----:B------:R-:W-:-:S08]  /*1bb0*/  DFMA R30, R28, R30, R28 ;  /* 0x0000001e1c1e722b */ /* 0x000fd0000000001c */
[----:B------:R-:W-:-:S08]  /*1bc0*/  DFMA R28, R30, -R26, 1 ;  /* 0x3ff000001e1c742b */ /* 0x000fd0000000081a */
[----:B------:R-:W-:-:S08]  /*1bd0*/  DFMA R28, R30, R28, R30 ;  /* 0x0000001c1e1c722b */ /* 0x000fd0000000001e */
[----:B------:R-:W-:-:S08]  /*1be0*/  DMUL R30, R28, R24 ;  /* 0x000000181c1e7228 */ /* 0x000fd00000000000 */
[----:B------:R-:W-:-:S08]  /*1bf0*/  DFMA R26, R30, -R26, R24 ;  /* 0x8000001a1e1a722b */ /* 0x000fd00000000018 */
[----:B------:R-:W-:Y:S01]  /*1c00*/  DFMA R26, R28, R26, R30 ;  /* 0x0000001a1c1a722b */ /* 0x000fe2000000001e */
[----:B------:R-:W-:Y:S01]  /*1c10*/  IMAD.MOV.U32 R30, RZ, RZ, R36 ;  /* 0x000000ffff1e7224 */ /* 0x000fe200078e0024 */
[----:B------:R-:W-:-:S04]  /*1c20*/  @!P1 LOP3.LUT R30, R25, 0x7ff00000, RZ, 0xc0, !PT ;  /* 0x7ff00000191e9812 */ /* 0x000fc800078ec0ff */
[----:B------:R-:W-:-:S04]  /*1c30*/  IADD3 R28, PT, PT, R30, -0x1, RZ ;  /* 0xffffffff1e1c7810 */ /* 0x000fc80007ffe0ff */
[----:B------:R-:W-:Y:S01]  /*1c40*/  ISETP.GT.U32.AND P0, PT, R28, 0x7feffffe, PT ;  /* 0x7feffffe1c00780c */ /* 0x000fe20003f04070 */
[----:B------:R-:W-:-:S04]  /*1c50*/  IMAD.MOV.U32 R28, RZ, RZ, 0x40000000 ;  /* 0x40000000ff1c7424 */ /* 0x000fc800078e00ff */
[----:B------:R-:W-:-:S05]  /*1c60*/  VIADD R28, R28, 0xffffffff ;  /* 0xffffffff1c1c7836 */ /* 0x000fca0000000000 */
[----:B------:R-:W-:-:S13]  /*1c70*/  ISETP.GT.U32.OR P0, PT, R28, 0x7feffffe, P0 ;  /* 0x7feffffe1c00780c */ /* 0x000fda0000704470 */
[----:B------:R-:W-:Y:S05]  /*1c80*/  @P0 BRA `(.L_x_12) ;  /* 0x0000000000700947 */ /* 0x000fea0003800000 */
[----:B------:R-:W-:Y:S02]  /*1c90*/  IMAD.MOV.U32 R23, RZ, RZ, 0x40000000 ;  /* 0x40000000ff177424 */ /* 0x000fe400078e00ff */
[----:B------:R-:W-:-:S03]  /*1ca0*/  IMAD.MOV.U32 R22, RZ, RZ, RZ ;  /* 0x000000ffff167224 */ /* 0x000fc600078e00ff */
[----:B------:R-:W-:-:S04]  /*1cb0*/  VIADDMNMX R36, R36, -R23, 0xb9600000, !PT ;  /* 0xb960000024247446 */ /* 0x000fc80007800917 */
[----:B------:R-:W-:-:S05]  /*1cc0*/  VIMNMX R36, PT, PT, R36, 0x46a00000, PT ;  /* 0x46a0000024247848 */ /* 0x000fca0003fe0100 */
[----:B------:R-:W-:-:S04]  /*1cd0*/  IMAD.IADD R37, R36, 0x1, -R37 ;  /* 0x0000000124257824 */ /* 0x000fc800078e0a25 */
[----:B------:R-:W-:-:S06]  /*1ce0*/  VIADD R23, R37, 0x7fe00000 ;  /* 0x7fe0000025177836 */ /* 0x000fcc0000000000 */
[----:B------:R-:W-:-:S10]  /*1cf0*/  DMUL R28, R26, R22 ;  /* 0x000000161a1c7228 */ /* 0x000fd40000000000 */
[----:B------:R-:W-:-:S13]  /*1d00*/  FSETP.GTU.AND P0, PT, |R29|, 1.469367938527859385e-39, PT ;  /* 0x001000001d00780b */ /* 0x000fda0003f0c200 */
[----:B------:R-:W-:Y:S05]  /*1d10*/  @P0 BRA `(.L_x_13) ;  /* 0x0000000000940947 */ /* 0x000fea0003800000 */
[----:B------:R-:W-:Y:S01]  /*1d20*/  UMOV UR4, 0x0 ;  /* 0x0000000000047882 */ /* 0x000fe20000000000 */
[----:B------:R-:W-:Y:S02]  /*1d30*/  UMOV UR5, 0x3ff80000 ;  /* 0x3ff8000000057882 */ /* 0x000fe40000000000 */
[----:B------:R-:W-:-:S06]  /*1d40*/  DFMA R24, R26, -UR4, R24 ;  /* 0x800000041a187c2b */ /* 0x000fcc0008000018 */
[----:B------:R-:W-:-:S04]  /*1d50*/  IMAD.MOV.U32 R24, RZ, RZ, RZ ;  /* 0x000000ffff187224 */ /* 0x000fc800078e00ff */
[C---:B------:R-:W-:Y:S02]  /*1d60*/  FSETP.NEU.AND P0, PT, R25.reuse, RZ, PT ;  /* 0x000000ff1900720b */ /* 0x040fe40003f0d000 */
[----:B------:R-:W-:-:S04]  /*1d70*/  LOP3.LUT R30, R25, 0x40080000, RZ, 0x3c, !PT ;  /* 0x40080000191e7812 */ /* 0x000fc800078e3cff */
[----:B------:R-:W-:-:S04]  /*1d80*/  LOP3.LUT R30, R30, 0x80000000, RZ, 0xc0, !PT ;  /* 0x800000001e1e7812 */ /* 0x000fc800078ec0ff */
[----:B------:R-:W-:-:S03]  /*1d90*/  LOP3.LUT R25, R30, R23, RZ, 0xfc, !PT ;  /* 0x000000171e197212 */ /* 0x000fc600078efcff */
[----:B------:R-:W-:Y:S05]  /*1da0*/  @!P0 BRA `(.L_x_13) ;  /* 0x0000000000708947 */ /* 0x000fea0003800000 */
[----:B------:R-:W-:Y:S01]  /*1db0*/  IMAD.MOV R23, RZ, RZ, -R37 ;  /* 0x000000ffff177224 */ /* 0x000fe200078e0a25 */
[----:B------:R-:W-:Y:S01]  /*1dc0*/  DMUL.RP R24, R26, R24 ;  /* 0x000000181a187228 */ /* 0x000fe20000008000 */
[----:B------:R-:W-:Y:S01]  /*1dd0*/  IMAD.MOV.U32 R22, RZ, RZ, RZ ;  /* 0x000000ffff167224 */ /* 0x000fe200078e00ff */
[----:B------:R-:W-:-:S05]  /*1de0*/  IADD3 R37, PT, PT, -R37, -0x43300000, RZ ;  /* 0xbcd0000025257810 */ /* 0x000fca0007ffe1ff */
[----:B------:R-:W-:-:S10]  /*1df0*/  DFMA R22, R28, -R22, R26 ;  /* 0x800000161c16722b */ /* 0x000fd4000000001a */
[----:B------:R-:W-:Y:S02]  /*1e00*/  FSETP.NEU.AND P0, PT, |R23|, R37, PT ;  /* 0x000000251700720b */ /* 0x000fe40003f0d200 */
[----:B------:R-:W-:Y:S02]  /*1e10*/  LOP3.LUT R23, R25, R30, RZ, 0x3c, !PT ;  /* 0x0000001e19177212 */ /* 0x000fe400078e3cff */
[----:B------:R-:W-:Y:S02]  /*1e20*/  FSEL R28, R24, R28, !P0 ;  /* 0x0000001c181c7208 */ /* 0x000fe40004000000 */
[----:B------:R-:W-:Y:S01]  /*1e30*/  FSEL R29, R23, R29, !P0 ;  /* 0x0000001d171d7208 */ /* 0x000fe20004000000 */
[----:B------:R-:W-:Y:S06]  /*1e40*/  BRA `(.L_x_13) ;  /* 0x0000000000487947 */ /* 0x000fec0003800000 */
.L_x_12:
[----:B------:R-:W-:-:S14]  /*1e50*/  DSETP.NAN.AND P0, PT, R22, R22, PT ;  /* 0x000000161600722a */ /* 0x000fdc0003f08000 */
[----:B------:R-:W-:Y:S05]  /*1e60*/  @P0 BRA `(.L_x_14) ;  /* 0x0000000000380947 */ /* 0x000fea0003800000 */
[----:B------:R-:W-:Y:S01]  /*1e70*/  MOV R25, 0x40000000 ;  /* 0x4000000000197802 */ /* 0x000fe20000000f00 */
[----:B------:R-:W-:Y:S02]  /*1e80*/  IMAD.MOV.U32 R28, RZ, RZ, 0x0 ;  /* 0x00000000ff1c7424 */ /* 0x000fe400078e00ff */
[----:B------:R-:W-:Y:S01]  /*1e90*/  IMAD.MOV.U32 R29, RZ, RZ, -0x80000 ;  /* 0xfff80000ff1d7424 */ /* 0x000fe200078e00ff */
[----:B------:R-:W-:-:S13]  /*1ea0*/  ISETP.NE.AND P0, PT, R30, R25, PT ;  /* 0x000000191e00720c */ /* 0x000fda0003f05270 */
[----:B------:R-:W-:Y:S05]  /*1eb0*/  @!P0 BRA `(.L_x_13) ;  /* 0x00000000002c8947 */ /* 0x000fea0003800000 */
[----:B------:R-:W-:Y:S02]  /*1ec0*/  ISETP.NE.AND P0, PT, R30, 0x7ff00000, PT ;  /* 0x7ff000001e00780c */ /* 0x000fe40003f05270 */
[----:B------:R-:W-:Y:S02]  /*1ed0*/  LOP3.LUT R22, R23, 0x40080000, RZ, 0x3c, !PT ;  /* 0x4008000017167812 */ /* 0x000fe400078e3cff */
[----:B------:R-:W-:Y:S02]  /*1ee0*/  ISETP.EQ.OR P0, PT, R25, RZ, !P0 ;  /* 0x000000ff1900720c */ /* 0x000fe40004702670 */
[----:B------:R-:W-:-:S11]  /*1ef0*/  LOP3.LUT R29, R22, 0x80000000, RZ, 0xc0, !PT ;  /* 0x80000000161d7812 */ /* 0x000fd600078ec0ff */
[----:B------:R-:W-:Y:S01]  /*1f00*/  @P0 LOP3.LUT R22, R29, 0x7ff00000, RZ, 0xfc, !PT ;  /* 0x7ff000001d160812 */ /* 0x000fe200078efcff */
[----:B------:R-:W-:Y:S02]  /*1f10*/  @!P0 IMAD.MOV.U32 R28, RZ, RZ, RZ ;  /* 0x000000ffff1c8224 */ /* 0x000fe400078e00ff */
[----:B------:R-:W-:Y:S02]  /*1f20*/  @P0 IMAD.MOV.U32 R28, RZ, RZ, RZ ;  /* 0x000000ffff1c0224 */ /* 0x000fe400078e00ff */
[----:B------:R-:W-:Y:S01]  /*1f30*/  @P0 IMAD.MOV.U32 R29, RZ, RZ, R22 ;  /* 0x000000ffff1d0224 */ /* 0x000fe200078e0016 */
[----:B------:R-:W-:Y:S06]  /*1f40*/  BRA `(.L_x_13) ;  /* 0x0000000000087947 */ /* 0x000fec0003800000 */
.L_x_14:
[----:B------:R-:W-:Y:S01]  /*1f50*/  LOP3.LUT R29, R23, 0x80000, RZ, 0xfc, !PT ;  /* 0x00080000171d7812 */ /* 0x000fe200078efcff */
[----:B------:R-:W-:-:S07]  /*1f60*/  IMAD.MOV.U32 R28, RZ, RZ, R22 ;  /* 0x000000ffff1c7224 */ /* 0x000fce00078e0016 */
.L_x_13:
[----:B------:R-:W-:Y:S05]  /*1f70*/  BSYNC.RECONVERGENT B1 ;  /* 0x0000000000017941 */ /* 0x000fea0003800200 */
.L_x_11:
[----:B------:R-:W-:Y:S01]  /*1f80*/  MOV R22, R0 ;  /* 0x0000000000167202 */ /* 0x000fe20000000f00 */
[----:B------:R-:W-:Y:S02]  /*1f90*/  IMAD.MOV.U32 R23, RZ, RZ, 0x0 ;  /* 0x00000000ff177424 */ /* 0x000fe400078e00ff */
[----:B------:R-:W-:Y:S02]  /*1fa0*/  IMAD.MOV.U32 R24, RZ, RZ, R28 ;  /* 0x000000ffff187224 */ /* 0x000fe400078e001c */
[----:B------:R-:W-:Y:S01]  /*1fb0*/  IMAD.MOV.U32 R25, RZ, RZ, R29 ;  /* 0x000000ffff197224 */ /* 0x000fe200078e001d */
[----:B------:R-:W-:Y:S06]  /*1fc0*/  RET.REL.NODEC R22 `(_Z6kernelPcPdPfS1_S1_S1_S1_S1_S1_21systemConstantsStructiiP17curandStateXORWOWibS1_) ;  /* 0xffffffe0160c7950 */ /* 0x000fec0003c3ffff */
        .type           $_Z6kernelPcPdPfS1_S1_S1_S1_S1_S1_21systemConstantsStructiiP17curandStateXORWOWibS1_$__internal_accurate_pow,@function
        .size           $_Z6kernelPcPdPfS1_S1_S1_S1_S1_S1_21systemConstantsStructiiP17curandStateXORWOWibS1_$__internal_accurate_pow,(.L_x_27 - $_Z6kernelPcPdPfS1_S1_S1_S1_S1_S1_21systemConstantsStructiiP17curandStateXORWOWibS1_$__internal_accurate_pow)
$_Z6kernelPcPdPfS1_S1_S1_S1_S1_S1_21systemConstantsStructiiP17curandStateXORWOWibS1_$__internal_accurate_pow:
[----:B------:R-:W0:Y:S01]  /*1fd0*/  MUFU.RCP64H R13, 2.25 ;  /* 0x40020000000d7908 */ /* 0x000e220000001800 */
[----:B------:R-:W-:Y:S01]  /*1fe0*/  IMAD.MOV.U32 R16, RZ, RZ, 0x0 ;  /* 0x00000000ff107424 */ /* 0x000fe200078e00ff */
[----:B------:R-:W-:Y:S01]  /*1ff0*/  UMOV UR4, 0x7d2cafe2 ;  /* 0x7d2cafe200047882 */ /* 0x000fe20000000000 */
[----:B------:R-:W-:Y:S01]  /*2000*/  IMAD.MOV.U32 R17, RZ, RZ, 0x40020000 ;  /* 0x40020000ff117424 */ /* 0x000fe200078e00ff */
[----:B------:R-:W-:Y:S01]  /*2010*/  UMOV UR5, 0x3eb0f5ff ;  /* 0x3eb0f5ff00057882 */ /* 0x000fe20000000000 */
[----:B------:R-:W-:-:S06]  /*2020*/  IMAD.MOV.U32 R12, RZ, RZ, RZ ;  /* 0x000000ffff0c7224 */ /* 0x000fcc00078e00ff */
[----:B0-----:R-:W-:-:S08]  /*2030*/  DFMA R16, R12, -R16, 1 ;  /* 0x3ff000000c10742b */ /* 0x001fd00000000810 */
[----:B------:R-:W-:-:S08]  /*2040*/  DFMA R16, R16, R16, R16 ;  /* 0x000000101010722b */ /* 0x000fd00000000010 */
[----:B------:R-:W-:Y:S01]  /*2050*/  DFMA R12, R12, R16, R12 ;  /* 0x000000100c0c722b */ /* 0x000fe2000000000c */
[----:B------:R-:W-:Y:S02]  /*2060*/  IMAD.MOV.U32 R16, RZ, RZ, 0x41ad3b5a ;  /* 0x41ad3b5aff107424 */ /* 0x000fe400078e00ff */
[----:B------:R-:W-:-:S05]  /*2070*/  IMAD.MOV.U32 R17, RZ, RZ, 0x3ed0f5d2 ;  /* 0x3ed0f5d2ff117424 */ /* 0x000fca00078e00ff */
[----:B------:R-:W-:-:S08]  /*2080*/  DMUL R30, R12, 0.25 ;  /* 0x3fd000000c1e7828 */ /* 0x000fd00000000000 */
[----:B------:R-:W-:-:S08]  /*2090*/  DFMA R30, R12, 0.25, R30 ;  /* 0x3fd000000c1e782b */ /* 0x000fd0000000001e */
[C---:B------:R-:W-:Y:S02]  /*20a0*/  DMUL R22, R30.reuse, R30 ;  /* 0x0000001e1e167228 */ /* 0x040fe40000000000 */
[----:B------:R-:W-:-:S06]  /*20b0*/  DADD R28, -R30, 0.25 ;  /* 0x3fd000001e1c7429 */ /* 0x000fcc0000000100 */
[----:B------:R-:W-:Y:S01]  /*20c0*/  DFMA R16, R22, UR4, R16 ;  /* 0x0000000416107c2b */ /* 0x000fe20008000010 */
[----:B------:R-:W-:Y:S01]  /*20d0*/  UMOV UR4, 0x75488a3f ;  /* 0x75488a3f00047882 */ /* 0x000fe20000000000 */
[----:B------:R-:W-:Y:S01]  /*20e0*/  UMOV UR5, 0x3ef3b20a ;  /* 0x3ef3b20a00057882 */ /* 0x000fe20000000000 */
[----:B------:R-:W-:-:S05]  /*20f0*/  DADD R28, R28, R28 ;  /* 0x000000001c1c7229 */ /* 0x000fca000000001c */
[----:B------:R-:W-:Y:S01]  /*2100*/  DFMA R20, R22, R16, UR4 ;  /* 0x0000000416147e2b */ /* 0x000fe20008000010 */
[----:B------:R-:W-:Y:S01]  /*2110*/  UMOV UR4, 0xe4faecd5 ;  /* 0xe4faecd500047882 */ /* 0x000fe20000000000 */
[----:B------:R-:W-:Y:S01]  /*2120*/  UMOV UR5, 0x3f1745cd ;  /* 0x3f1745cd00057882 */ /* 0x000fe20000000000 */
[----:B------:R-:W-:-:S05]  /*2130*/  DFMA R28, -R30, 0.25, R28 ;  /* 0x3fd000001e1c782b */ /* 0x000fca000000011c */
[----:B------:R-:W-:Y:S01]  /*2140*/  DFMA R20, R22, R20, UR4 ;  /* 0x0000000416147e2b */ /* 0x000fe20008000014 */
[----:B------:R-:W-:Y:S01]  /*2150*/  UMOV UR4, 0x258a578b ;  /* 0x258a578b00047882 */ /* 0x000fe20000000000 */
[----:B------:R-:W-:Y:S01]  /*2160*/  UMOV UR5, 0x3f3c71c7 ;  /* 0x3f3c71c700057882 */ /* 0x000fe20000000000 */
[----:B------:R-:W-:Y:S02]  /*2170*/  DMUL R28, R12, R28 ;  /* 0x0000001c0c1c7228 */ /* 0x000fe40000000000 */
[----:B------:R-:W-:-:S03]  /*2180*/  DMUL R12, R30, R30 ;  /* 0x0000001e1e0c7228 */ /* 0x000fc60000000000 */
        /* <DEDUP_REMOVED lines=10> */
[----:B------:R-:W-:Y:S01]  /*2230*/  DADD R16, -R26, UR4 ;  /* 0x000000041a107e29 */ /* 0x000fe20008000100 */
[----:B------:R-:W-:Y:S01]  /*2240*/  UMOV UR4, 0xb9e7b0 ;  /* 0x00b9e7b000047882 */ /* 0x000fe20000000000 */
[----:B------:R-:W-:-:S06]  /*2250*/  UMOV UR5, 0x3c46a4cb ;  /* 0x3c46a4cb00057882 */ /* 0x000fcc0000000000 */
[----:B------:R-:W-:Y:S02]  /*2260*/  DFMA R16, R22, R20, R16 ;  /* 0x000000141610722b */ /* 0x000fe40000000010 */
[----:B------:R-:W-:Y:S01]  /*2270*/  DFMA R22, R30, R30, -R12 ;  /* 0x0000001e1e16722b */ /* 0x000fe2000000080c */
[----:B------:R-:W-:Y:S02]  /*2280*/  VIADD R21, R29, 0x100000 ;  /* 0x001000001d157836 */ /* 0x000fe40000000000 */
[----:B------:R-:W-:-:S03]  /*2290*/  IMAD.MOV.U32 R20, RZ, RZ, R28 ;  /* 0x000000ffff147224 */ /* 0x000fc600078e001c */
[----:B------:R-:W-:Y:S01]  /*22a0*/  DADD R16, R16, -UR4 ;  /* 0x8000000410107e29 */ /* 0x000fe20008000000 */
[----:B------:R-:W-:Y:S01]  /*22b0*/  UMOV UR4, 0x0 ;  /* 0x0000000000047882 */ /* 0x000fe20000000000 */
[----:B------:R-:W-:Y:S01]  /*22c0*/  UMOV UR5, 0x40080000 ;  /* 0x4008000000057882 */ /* 0x000fe20000000000 */
[C---:B------:R-:W-:Y:S02]  /*22d0*/  DFMA R20, R30.reuse, R20, R22 ;  /* 0x000000141e14722b */ /* 0x040fe40000000016 */
[----:B------:R-:W-:-:S08]  /*22e0*/  DMUL R22, R30, R12 ;  /* 0x0000000c1e167228 */ /* 0x000fd00000000000 */
[----:B------:R-:W-:-:S08]  /*22f0*/  DFMA R24, R30, R12, -R22 ;  /* 0x0000000c1e18722b */ /* 0x000fd00000000816 */
[----:B------:R-:W-:Y:S02]  /*2300*/  DFMA R24, R28, R12, R24 ;  /* 0x0000000c1c18722b */ /* 0x000fe40000000018 */
[----:B------:R-:W-:-:S06]  /*2310*/  DADD R12, R26, R16 ;  /* 0x000000001a0c7229 */ /* 0x000fcc0000000010 */
[----:B------:R-:W-:Y:S02]  /*2320*/  DFMA R20, R30, R20, R24 ;  /* 0x000000141e14722b */ /* 0x000fe40000000018 */
[----:B------:R-:W-:Y:S02]  /*2330*/  DADD R26, R26, -R12 ;  /* 0x000000001a1a7229 */ /* 0x000fe4000000080c */
[----:B------:R-:W-:-:S06]  /*2340*/  DMUL R24, R12, R22 ;  /* 0x000000160c187228 */ /* 0x000fcc0000000000 */
[----:B------:R-:W-:Y:S02]  /*2350*/  DADD R26, R16, R26 ;  /* 0x00000000101a7229 */ /* 0x000fe4000000001a */
[----:B------:R-:W-:-:S08]  /*2360*/  DFMA R16, R12, R22, -R24 ;  /* 0x000000160c10722b */ /* 0x000fd00000000818 */
[----:B------:R-:W-:Y:S01]  /*2370*/  DFMA R16, R12, R20, R16 ;  /* 0x000000140c10722b */ /* 0x000fe20000000010 */
[----:B------:R-:W-:Y:S01]  /*2380*/  MOV R20, 0xfefa39ef ;  /* 0xfefa39ef00147802 */ /* 0x000fe20000000f00 */
[----:B------:R-:W-:-:S06]  /*2390*/  IMAD.MOV.U32 R21, RZ, RZ, 0x3fe62e42 ;  /* 0x3fe62e42ff157424 */ /* 0x000fcc00078e00ff */
[----:B------:R-:W-:-:S08]  /*23a0*/  DFMA R26, R26, R22, R16 ;  /* 0x000000161a1a722b */ /* 0x000fd00000000010 */
[----:B------:R-:W-:-:S08]  /*23b0*/  DADD R16, R24, R26 ;  /* 0x0000000018107229 */ /* 0x000fd0000000001a */
[--C-:B------:R-:W-:Y:S02]  /*23c0*/  DADD R12, R30, R16.reuse ;  /* 0x000000001e0c7229 */ /* 0x100fe40000000010 */
[----:B------:R-:W-:-:S06]  /*23d0*/  DADD R24, R24, -R16 ;  /* 0x0000000018187229 */ /* 0x000fcc0000000810 */
[----:B------:R-:W-:Y:S02]  /*23e0*/  DADD R30, R30, -R12 ;  /* 0x000000001e1e7229 */ /* 0x000fe4000000080c */
[----:B------:R-:W-:-:S06]  /*23f0*/  DADD R24, R26, R24 ;  /* 0x000000001a187229 */ /* 0x000fcc0000000018 */
[----:B------:R-:W-:Y:S01]  /*2400*/  DADD R30, R16, R30 ;  /* 0x00000000101e7229 */ /* 0x000fe2000000001e */
[----:B------:R-:W-:Y:S02]  /*2410*/  IMAD.MOV.U32 R16, RZ, RZ, -0x105c611 ;  /* 0xfefa39efff107424 */ /* 0x000fe400078e00ff */
[----:B------:R-:W-:-:S05]  /*2420*/  IMAD.MOV.U32 R17, RZ, RZ, 0x3fe62e42 ;  /* 0x3fe62e42ff117424 */ /* 0x000fca00078e00ff */
[----:B------:R-:W-:-:S08]  /*2430*/  DADD R24, R24, R30 ;  /* 0x0000000018187229 */ /* 0x000fd0000000001e */
[----:B------:R-:W-:-:S08]  /*2440*/  DADD R28, R28, R24 ;  /* 0x000000001c1c7229 */ /* 0x000fd00000000018 */
[----:B------:R-:W-:-:S08]  /*2450*/  DADD R22, R12, R28 ;  /* 0x000000000c167229 */ /* 0x000fd0000000001c */
[--C-:B------:R-:W-:Y:S02]  /*2460*/  DFMA R20, R20, UR4, R22.reuse ;  /* 0x0000000414147c2b */ /* 0x100fe40008000016 */
[----:B------:R-:W-:-:S06]  /*2470*/  DADD R24, R12, -R22 ;  /* 0x000000000c187229 */ /* 0x000fcc0000000816 */
[----:B------:R-:W-:Y:S02]  /*2480*/  DFMA R12, -R16, 3, R20 ;  /* 0x40080000100c782b */ /* 0x000fe40000000114 */
[----:B------:R-:W-:-:S06]  /*2490*/  DADD R24, R28, R24 ;  /* 0x000000001c187229 */ /* 0x000fcc0000000018 */
[----:B------:R-:W-:Y:S01]  /*24a0*/  DADD R12, -R22, R12 ;  /* 0x00000000160c7229 */ /* 0x000fe2000000010c */
[----:B------:R-:W-:Y:S02]  /*24b0*/  IMAD.MOV.U32 R22, RZ, RZ, 0x3b39803f ;  /* 0x3b39803fff167424 */ /* 0x000fe400078e00ff */
[----:B------:R-:W-:-:S05]  /*24c0*/  IMAD.MOV.U32 R23, RZ, RZ, 0x3c7abc9e ;  /* 0x3c7abc9eff177424 */ /* 0x000fca00078e00ff */
[----:B------:R-:W-:-:S08]  /*24d0*/  DADD R24, R24, -R12 ;  /* 0x0000000018187229 */ /* 0x000fd0000000080c */
[----:B------:R-:W-:Y:S01]  /*24e0*/  DFMA R22, R22, UR4, R24 ;  /* 0x0000000416167c2b */ /* 0x000fe20008000018 */
[----:B------:R-:W-:Y:S01]  /*24f0*/  UMOV UR4, 0x3b39803f ;  /* 0x3b39803f00047882 */ /* 0x000fe20000000000 */
[----:B------:R-:W-:-:S06]  /*2500*/  UMOV UR5, 0x3c7abc9e ;  /* 0x3c7abc9e00057882 */ /* 0x000fcc0000000000 */
[----:B------:R-:W-:-:S08]  /*2510*/  DADD R12, R20, R22 ;  /* 0x00000000140c7229 */ /* 0x000fd00000000016 */
[----:B------:R-:W-:Y:S02]  /*2520*/  DADD R20, R20, -R12 ;  /* 0x0000000014147229 */ /* 0x000fe4000000080c */
[----:B------:R-:W-:-:S06]  /*2530*/  DMUL R26, R12, -10 ;  /* 0xc02400000c1a7828 */ /* 0x000fcc0000000000 */
[----:B------:R-:W-:Y:S02]  /*2540*/  DADD R20, R22, R20 ;  /* 0x0000000016147229 */ /* 0x000fe40000000014 */
[----:B------:R-:W-:Y:S01]  /*2550*/  DFMA R24, R12, -10, -R26 ;  /* 0xc02400000c18782b */ /* 0x000fe2000000081a */
[----:B------:R-:W-:Y:S02]  /*2560*/  IMAD.MOV.U32 R12, RZ, RZ, 0x652b82fe ;  /* 0x652b82feff0c7424 */ /* 0x000fe400078e00ff */
[----:B------:R-:W-:-:S05]  /*2570*/  IMAD.MOV.U32 R13, RZ, RZ, 0x3ff71547 ;  /* 0x3ff71547ff0d7424 */ /* 0x000fca00078e00ff */
[----:B------:R-:W-:-:S08]  /*2580*/  DFMA R24, R20, -10, R24 ;  /* 0xc02400001418782b */ /* 0x000fd00000000018 */
[----:B------:R-:W-:-:S08]  /*2590*/  DADD R22, R26, R24 ;  /* 0x000000001a167229 */ /* 0x000fd00000000018 */
[----:B------:R-:W-:Y:S02]  /*25a0*/  DFMA R12, R22, R12, 6.75539944105574400000e+15 ;  /* 0x43380000160c742b */ /* 0x000fe4000000000c */
[----:B------:R-:W-:Y:S01]  /*25b0*/  FSETP.GEU.AND P0, PT, |R23|, 4.1917929649353027344, PT ;  /* 0x4086232b1700780b */ /* 0x000fe20003f0e200 */
[----:B------:R-:W-:-:S05]  /*25c0*/  DADD R26, R26, -R22 ;  /* 0x000000001a1a7229 */ /* 0x000fca0000000816 */
[----:B------:R-:W-:-:S03]  /*25d0*/  DADD R20, R12, -6.75539944105574400000e+15 ;  /* 0xc33800000c147429 */ /* 0x000fc60000000000 */
[----:B------:R-:W-:-:S05]  /*25e0*/  DADD R24, R24, R26 ;  /* 0x0000000018187229 */ /* 0x000fca000000001a */
[----:B------:R-:W-:-:S08]  /*25f0*/  DFMA R16, R20, -R16, R22 ;  /* 0x800000101410722b */ /* 0x000fd00000000016 */
[----:B------:R-:W-:Y:S01]  /*2600*/  DFMA R16, R20, -UR4, R16 ;  /* 0x8000000414107c2b */ /* 0x000fe20008000010 */
[----:B------:R-:W-:Y:S01]  /*2610*/  UMOV UR4, 0x69ce2bdf ;  /* 0x69ce2bdf00047882 */ /* 0x000fe20000000000 */
[----:B------:R-:W-:Y:S01]  /*2620*/  IMAD.MOV.U32 R20, RZ, RZ, -0x35dec16 ;  /* 0xfca213eaff147424 */ /* 0x000fe200078e00ff */
[----:B------:R-:W-:Y:S01]  /*2630*/  MOV R21, 0x3e928af3 ;  /* 0x3e928af300157802 */ /* 0x000fe20000000f00 */
[----:B------:R-:W-:-:S05]  /*2640*/  UMOV UR5, 0x3e5ade15 ;  /* 0x3e5ade1500057882 */ /* 0x000fca0000000000 */
        /* <DEDUP_REMOVED lines=26> */
[----:B------:R-:W-:-:S10]  /*27f0*/  DFMA R20, R16, R20, 1 ;  /* 0x3ff000001014742b */ /* 0x000fd40000000014 */
[----:B------:R-:W-:Y:S02]  /*2800*/  IMAD R17, R12, 0x100000, R21 ;  /* 0x001000000c117824 */ /* 0x000fe400078e0215 */
[----:B------:R-:W-:Y:S01]  /*2810*/  IMAD.MOV.U32 R16, RZ, RZ, R20 ;  /* 0x000000ffff107224 */ /* 0x000fe200078e0014 */
[----:B------:R-:W-:Y:S06]  /*2820*/  @!P0 BRA `(.L_x_15) ;  /* 0x0000000000348947 */ /* 0x000fec0003800000 */
[----:B------:R-:W-:Y:S01]  /*2830*/  FSETP.GEU.AND P1, PT, |R23|, 4.2275390625, PT ;  /* 0x408748001700780b */ /* 0x000fe20003f2e200 */
[C---:B------:R-:W-:Y:S02]  /*2840*/  DADD R16, R22.reuse, +INF ;  /* 0x7ff0000016107429 */ /* 0x040fe40000000000 */
[----:B------:R-:W-:-:S08]  /*2850*/  DSETP.GEU.AND P0, PT, R22, RZ, PT ;  /* 0x000000ff1600722a */ /* 0x000fd00003f0e000 */
[----:B------:R-:W-:Y:S02]  /*2860*/  FSEL R16, R16, RZ, P0 ;  /* 0x000000ff10107208 */ /* 0x000fe40000000000 */
[----:B------:R-:W-:Y:S01]  /*2870*/  FSEL R17, R17, RZ, P0 ;  /* 0x000000ff11117208 */ /* 0x000fe20000000000 */
[----:B------:R-:W-:Y:S06]  /*2880*/  @P1 BRA `(.L_x_15) ;  /* 0x00000000001c1947 */ /* 0x000fec0003800000 */
[----:B------:R-:W-:Y:S01]  /*2890*/  LEA.HI R13, R12, R12, RZ, 0x1 ;  /* 0x0000000c0c0d7211 */ /* 0x000fe200078f08ff */
[----:B------:R-:W-:-:S03]  /*28a0*/  IMAD.MOV.U32 R16, RZ, RZ, RZ ;  /* 0x000000ffff107224 */ /* 0x000fc600078e00ff */
[----:B------:R-:W-:-:S05]  /*28b0*/  SHF.R.S32.HI R13, RZ, 0x1, R13 ;  /* 0x00000001ff0d7819 */ /* 0x000fca000001140d */
[----:B------:R-:W-:Y:S02]  /*28c0*/  IMAD.IADD R12, R12, 0x1, -R13 ;  /* 0x000000010c0c7824 */ /* 0x000fe400078e0a0d */
[----:B------:R-:W-:-:S03]  /*28d0*/  IMAD R21, R13, 0x100000, R21 ;  /* 0x001000000d157824 */ /* 0x000fc600078e0215 */
[----:B------:R-:W-:-:S06]  /*28e0*/  LEA R17, R12, 0x3ff00000, 0x14 ;  /* 0x3ff000000c117811 */ /* 0x000fcc00078ea0ff */
[----:B------:R-:W-:-:S11]  /*28f0*/  DMUL R16, R20, R16 ;  /* 0x0000001014107228 */ /* 0x000fd60000000000 */
.L_x_15:
[----:B------:R-:W-:Y:S01]  /*2900*/  DFMA R24, R24, R16, R16 ;  /* 0x000000101818722b */ /* 0x000fe20000000010 */
[----:B------:R-:W-:Y:S01]  /*2910*/  IMAD.MOV.U32 R12, RZ, RZ, R0 ;  /* 0x000000ffff0c7224 */ /* 0x000fe200078e0000 */
[----:B------:R-:W-:Y:S01]  /*2920*/  DSETP.NEU.AND P0, PT, |R16|, +INF , PT ;  /* 0x7ff000001000742a */ /* 0x000fe20003f0d200 */
[----:B------:R-:W-:-:S07]  /*2930*/  IMAD.MOV.U32 R13, RZ, RZ, 0x0 ;  /* 0x00000000ff0d7424 */ /* 0x000fce00078e00ff */
[----:B------:R-:W-:Y:S02]  /*2940*/  FSEL R16, R16, R24, !P0 ;  /* 0x0000001810107208 */ /* 0x000fe40004000000 */
[----:B------:R-:W-:Y:S01]  /*2950*/  FSEL R17, R17, R25, !P0 ;  /* 0x0000001911117208 */ /* 0x000fe20004000000 */
[----:B------:R-:W-:Y:S06]  /*2960*/  RET.REL.NODEC R12 `(_Z6kernelPcPdPfS1_S1_S1_S1_S1_S1_21systemConstantsStructiiP17curandStateXORWOWibS1_) ;  /* 0xffffffd40ca47950 */ /* 0x000fec0003c3ffff */
.L_x_16:
[----:B------:R-:W-:-:S00]  /*2970*/  BRA `(.L_x_16) ;  /* 0xfffffffc00fc7947 */ /* 0x000fc0000383ffff */
[----:B------:R-:W-:-:S00]  /*2980*/  NOP ;  /* 0x0000000000007918 */ /* 0x000fc00000000000 */
[----:B------:R-:W-:-:S00]  /*2990*/  NOP ;  /* 0x0000000000007918 */ /* 0x000fc00000000000 */
[----:B------:R-:W-:-:S00]  /*29a0*/  NOP ;  /* 0x0000000000007918 */ /* 0x000fc00000000000 */
[----:B------:R-:W-:-:S00]  /*29b0*/  NOP ;  /* 0x0000000000007918 */ /* 0x000fc00000000000 */
[----:B------:R-:W-:-:S00]  /*29c0*/  NOP ;  /* 0x0000000000007918 */ /* 0x000fc00000000000 */
[----:B------:R-:W-:-:S00]  /*29d0*/  NOP ;  /* 0x0000000000007918 */ /* 0x000fc00000000000 */
[----:B------:R-:W-:-:S00]  /*29e0*/  NOP ;  /* 0x0000000000007918 */ /* 0x000fc00000000000 */
[----:B------:R-:W-:-:S00]  /*29f0*/  NOP ;  /* 0x0000000000007918 */ /* 0x000fc00000000000 */
.L_x_27:


//--------------------- .text._Z12cuRand_SetupP17curandStateXORWOW --------------------------
	.section	.text._Z12cuRand_SetupP17curandStateXORWOW,"ax",@progbits
	.align	128
        .global         _Z12cuRand_SetupP17curandStateXORWOW
        .type           _Z12cuRand_SetupP17curandStateXORWOW,@function
        .size           _Z12cuRand_SetupP17curandStateXORWOW,(.L_x_29 - _Z12cuRand_SetupP17curandStateXORWOW)
        .other          _Z12cuRand_SetupP17curandStateXORWOW,@"STO_CUDA_ENTRY STV_DEFAULT"
_Z12cuRand_SetupP17curandStateXORWOW:
.text._Z12cuRand_SetupP17curandStateXORWOW:
[----:B------:R-:W-:Y:S01]  /*0000*/  LDC R1, c[0x0][0x37c] ;  /* 0x0000df00ff017b82 */ /* 0x000fe20000000800 */
[----:B------:R-:W0:Y:S01]  /*0010*/  S2R R0, SR_TID.Y ;  /* 0x0000000000007919 */ /* 0x000e220000002200 */
[----:B------:R-:W1:Y:S06]  /*0020*/  LDCU UR7, c[0x0][0x360] ;  /* 0x00006c00ff0777ac */ /* 0x000e6c0008000800 */
[----:B------:R-:W0:Y:S01]  /*0030*/  S2UR UR8, SR_CTAID.Y ;  /* 0x00000000000879c3 */ /* 0x000e220000002600 */
[----:B------:R-:W1:Y:S01]  /*0040*/  S2R R7, SR_TID.X ;  /* 0x0000000000077919 */ /* 0x000e620000002100 */
[----:B------:R-:W2:Y:S06]  /*0050*/  LDCU.64 UR4, c[0x0][0x358] ;  /* 0x00006b00ff0477ac */ /* 0x000eac0008000a00 */
[----:B------:R-:W0:Y:S08]  /*0060*/  LDC R3, c[0x0][0x364] ;  /* 0x0000d900ff037b82 */ /* 0x000e300000000800 */
[----:B------:R-:W3:Y:S08]  /*0070*/  S2UR UR6, SR_CTAID.X ;  /* 0x00000000000679c3 */ /* 0x000ef00000002500 */
[----:B------:R-:W3:Y:S01]  /*0080*/  LDC R5, c[0x0][0x370] ;  /* 0x0000dc00ff057b82 */ /* 0x000ee20000000800 */
[----:B0-----:R-:W-:-:S04]  /*0090*/  IMAD R0, R3, UR8, R0 ;  /* 0x0000000803007c24 */ /* 0x001fc8000f8e0200 */
[----:B---3--:R-:W-:-:S04]  /*00a0*/  IMAD R0, R0, R5, UR6 ;  /* 0x0000000600007e24 */ /* 0x008fc8000f8e0205 */
[----:B-1----:R-:W-:Y:S01]  /*00b0*/  IMAD R7, R0, UR7, R7 ;  /* 0x0000000700077c24 */ /* 0x002fe2000f8e0207 */
[----:B------:R-:W-:Y:S01]  /*00c0*/  CS2R R4, SR_CLOCKLO ;  /* 0x0000000000047805 */ /* 0x000fe20000015000 */
[----:B------:R-:W2:Y:S05]  /*00d0*/  LDC.64 R2, c[0x0][0x380] ;  /* 0x0000e000ff027b82 */ /* 0x000eaa0000000a00 */
[----:B------:R-:W-:Y:S01]  /*00e0*/  LOP3.LUT R0, R4, 0xaad26b49, RZ, 0x3c, !PT ;  /* 0xaad26b4904007812 */ /* 0x000fe200078e3cff */
[----:B------:R-:W-:Y:S01]  /*00f0*/  BSSY.RECONVERGENT B0, `(.L_x_17) ;  /* 0x00000e3000007945 */ /* 0x000fe20003800200 */
[----:B------:R-:W-:Y:S02]  /*0100*/  LOP3.LUT R4, R5, 0xf7dcefdd, RZ, 0x3c, !PT ;  /* 0xf7dcefdd05047812 */ /* 0x000fe400078e3cff */
[----:B------:R-:W-:Y:S01]  /*0110*/  ISETP.NE.AND P0, PT, R7, RZ, PT ;  /* 0x000000ff0700720c */ /* 0x000fe20003f05270 */
[----:B------:R-:W-:-:S02]  /*0120*/  IMAD R0, R0, 0x4182bed5, RZ ;  /* 0x4182bed500007824 */ /* 0x000fc400078e02ff */
[----:B------:R-:W-:Y:S02]  /*0130*/  IMAD R5, R4, -0x658354e5, RZ ;  /* 0x9a7cab1b04057824 */ /* 0x000fe400078e02ff */
[C---:B------:R-:W-:Y:S01]  /*0140*/  VIADD R9, R0.reuse, 0x75bcd15 ;  /* 0x075bcd1500097836 */ /* 0x040fe20000000000 */
[C---:B------:R-:W-:Y:S01]  /*0150*/  LOP3.LUT R10, R0.reuse, 0x159a55e5, RZ, 0x3c, !PT ;  /* 0x159a55e5000a7812 */ /* 0x040fe200078e3cff */
[C---:B------:R-:W-:Y:S01]  /*0160*/  VIADD R13, R0.reuse, 0x583f19 ;  /* 0x00583f19000d7836 */ /* 0x040fe20000000000 */
[----:B------:R-:W-:Y:S01]  /*0170*/  IADD3 R8, PT, PT, R0, 0x64f0c9, R5 ;  /* 0x0064f0c900087810 */ /* 0x000fe20007ffe005 */
[C---:B------:R-:W-:Y:S01]  /*0180*/  VIADD R11, R5.reuse, 0x1f123bb5 ;  /* 0x1f123bb5050b7836 */ /* 0x040fe20000000000 */
[----:B------:R-:W-:-:S03]  /*0190*/  LOP3.LUT R12, R5, 0x5491333, RZ, 0x3c, !PT ;  /* 0x05491333050c7812 */ /* 0x000fc600078e3cff */
[----:B--2---:R0:W-:Y:S04]  /*01a0*/  STG.E.64 desc[UR4][R2.64], R8 ;  /* 0x0000000802007986 */ /* 0x0041e8000c101b04 */
[----:B------:R0:W-:Y:S04]  /*01b0*/  STG.E.64 desc[UR4][R2.64+0x8], R10 ;  /* 0x0000080a02007986 */ /* 0x0001e8000c101b04 */
[----:B------:R0:W-:Y:S01]  /*01c0*/  STG.E.64 desc[UR4][R2.64+0x10], R12 ;  /* 0x0000100c02007986 */ /* 0x0001e2000c101b04 */
[----:B------:R-:W-:Y:S05]  /*01d0*/  @!P0 BRA `(.L_x_18) ;  /* 0x0000000c00508947 */ /* 0x000fea0003800000 */
[----:B------:R-:W-:Y:S01]  /*01e0*/  SHF.R.S32.HI R0, RZ, 0x1f, R7 ;  /* 0x0000001fff007819 */ /* 0x000fe20000011407 */
[----:B------:R-:W-:-:S07]  /*01f0*/  IMAD.MOV.U32 R6, RZ, RZ, RZ ;  /* 0x000000ffff067224 */ /* 0x000fce00078e00ff */
.L_x_24:
[----:B0-----:R-:W-:Y:S01]  /*0200*/  LOP3.LUT R2, R7, 0x3, RZ, 0xc0, !PT ;  /* 0x0000000307027812 */ /* 0x001fe200078ec0ff */
[----:B------:R-:W-:Y:S03]  /*0210*/  BSSY.RECONVERGENT B1, `(.L_x_19) ;  /* 0x00000ca000017945 */ /* 0x000fe60003800200 */
[----:B------:R-:W-:-:S04]  /*0220*/  ISETP.NE.U32.AND P0, PT, R2, RZ, PT ;  /* 0x000000ff0200720c */ /* 0x000fc80003f05070 */
[----:B------:R-:W-:-:S13]  /*0230*/  ISETP.NE.AND.EX P0, PT, RZ, RZ, PT, P0 ;  /* 0x000000ffff00720c */ /* 0x000fda0003f05300 */
[----:B------:R-:W-:Y:S05]  /*0240*/  @!P0 BRA `(.L_x_20) ;  /* 0x0000000c00188947 */ /* 0x000fea0003800000 */
[----:B------:R-:W0:Y:S01]  /*0250*/  LDC.64 R2, c[0x4][RZ] ;  /* 0x01000000ff027b82 */ /* 0x000e220000000a00 */
[----:B------:R-:W-:Y:S02]  /*0260*/  IMAD.MOV.U32 R8, RZ, RZ, RZ ;  /* 0x000000ffff087224 */ /* 0x000fe400078e00ff */
[----:B0-----:R-:W-:-:S07]  /*0270*/  IMAD.WIDE.U32 R2, R6, 0xc80, R2 ;  /* 0x00000c8006027825 */ /* 0x001fce00078e0002 */
.L_x_23:
[----:B0-----:R-:W-:Y:S02]  /*0280*/  CS2R R10, SRZ ;  /* 0x00000000000a7805 */ /* 0x001fe4000001ff00 */
[----:B------:R-:W-:Y:S01]  /*0290*/  CS2R R12, SRZ ;  /* 0x00000000000c7805 */ /* 0x000fe2000001ff00 */
[----:B------:R-:W-:Y:S02]  /*02a0*/  IMAD.MOV.U32 R9, RZ, RZ, RZ ;  /* 0x000000ffff097224 */ /* 0x000fe400078e00ff */
[----:B------:R-:W-:-:S07]  /*02b0*/  IMAD.MOV.U32 R14, RZ, RZ, RZ ;  /* 0x000000ffff0e7224 */ /* 0x000fce00078e00ff */
.L_x_22:
[----:B------:R-:W0:Y:S02]  /*02c0*/  LDC.64 R4, c[0x0][0x380] ;  /* 0x0000e000ff047b82 */ /* 0x000e240000000a00 */
[----:B0-----:R-:W-:-:S05]  /*02d0*/  IMAD.WIDE.U32 R4, R14, 0x4, R4 ;  /* 0x000000040e047825 */ /* 0x001fca00078e0004 */
[----:B------:R0:W5:Y:S01]  /*02e0*/  LDG.E R15, desc[UR4][R4.64+0x4] ;  /* 0x00000404040f7981 */ /* 0x000162000c1e1900 */
[----:B------:R-:W-:Y:S02]  /*02f0*/  IMAD.SHL.U32 R16, R14, 0x20, RZ ;  /* 0x000000200e107824 */ /* 0x000fe400078e00ff */
[----:B------:R-:W-:-:S07]  /*0300*/  IMAD.MOV.U32 R17, RZ, RZ, RZ ;  /* 0x000000ffff117224 */ /* 0x000fce00078e00ff */
.L_x_21:
[----:B-----5:R-:W-:Y:S01]  /*0310*/  SHF.R.U32.HI R23, RZ, R17, R15 ;  /* 0x00000011ff177219 */ /* 0x020fe2000001160f */
[----:B0-----:R-:W-:-:S03]  /*0320*/  IMAD.IADD R4, R16, 0x1, R17 ;  /* 0x0000000110047824 */ /* 0x001fc600078e0211 */
[----:B------:R-:W-:-:S04]  /*0330*/  LOP3.LUT R5, R23, 0x1, RZ, 0xc0, !PT ;  /* 0x0000000117057812 */ /* 0x000fc800078ec0ff */
[----:B------:R-:W-:Y:S01]  /*0340*/  ISETP.NE.U32.AND P0, PT, R5, 0x1, PT ;  /* 0x000000010500780c */ /* 0x000fe20003f05070 */
[----:B------:R-:W-:-:S03]  /*0350*/  IMAD R5, R4, 0x5, RZ ;  /* 0x0000000504057824 */ /* 0x000fc600078e02ff */
[----:B------:R-:W-:Y:S01]  /*0360*/  R2P PR, R23, 0x7e ;  /* 0x0000007e17007804 */ /* 0x000fe20000000000 */
[----:B------:R-:W-:-:S08]  /*0370*/  IMAD.WIDE.U32 R4, R5, 0x4, R2 ;  /* 0x0000000405047825 */ /* 0x000fd000078e0002 */
[----:B------:R-:W2:Y:S04]  /*0380*/  @!P0 LDG.E R19, desc[UR4][R4.64+0x10] ;  /* 0x0000100404138981 */ /* 0x000ea8000c1e1900 */
[----:B------:R-:W3:Y:S04]  /*0390*/  @P1 LDG.E R21, desc[UR4][R4.64+0x24] ;  /* 0x0000240404151981 */ /* 0x000ee8000c1e1900 */
[----:B------:R-:W4:Y:S04]  /*03a0*/  @P2 LDG.E R25, desc[UR4][R4.64+0x38] ;  /* 0x0000380404192981 */ /* 0x000f28000c1e1900 */
[----:B------:R-:W4:Y:S04]  /*03b0*/  @P3 LDG.E R27, desc[UR4][R4.64+0x4c] ;  /* 0x00004c04041b3981 */ /* 0x000f28000c1e1900 */
[----:B------:R-:W4:Y:S04]  /*03c0*/  @P4 LDG.E R29, desc[UR4][R4.64+0x60] ;  /* 0x00006004041d4981 */ /* 0x000f28000c1e1900 */
[----:B------:R-:W4:Y:S04]  /*03d0*/  @!P0 LDG.E R18, desc[UR4][R4.64] ;  /* 0x0000000404128981 */ /* 0x000f28000c1e1900 */
[----:B------:R-:W4:Y:S04]  /*03e0*/  @!P0 LDG.E R20, desc[UR4][R4.64+0x4] ;  /* 0x0000040404148981 */ /* 0x000f28000c1e1900 */
[----:B------:R-:W4:Y:S04]  /*03f0*/  @P5 LDG.E R22, desc[UR4][R4.64+0x74] ;  /* 0x0000740404165981 */ /* 0x000f28000c1e1900 */
[----:B------:R-:W4:Y:S04]  /*0400*/  @P1 LDG.E R24, desc[UR4][R4.64+0x20] ;  /* 0x0000200404181981 */ /* 0x000f28000c1e1900 */
[----:B------:R-:W4:Y:S04]  /*0410*/  @P2 LDG.E R26, desc[UR4][R4.64+0x28] ;  /* 0x00002804041a2981 */ /* 0x000f28000c1e1900 */
[----:B------:R-:W4:Y:S01]  /*0420*/  @P4 LDG.E R28, desc[UR4][R4.64+0x50] ;  /* 0x00005004041c4981 */ /* 0x000f22000c1e1900 */
[----:B--2---:R-:W-:-:S03]  /*0430*/  @!P0 LOP3.LUT R10, R10, R19, RZ, 0x3c, !PT ;  /* 0x000000130a0a8212 */ /* 0x004fc600078e3cff */
[----:B------:R-:W2:Y:S01]  /*0440*/  @!P0 LDG.E R19, desc[UR4][R4.64+0x8] ;  /* 0x0000080404138981 */ /* 0x000ea2000c1e1900 */
[----:B---3--:R-:W-:-:S03]  /*0450*/  @P1 LOP3.LUT R10, R10, R21, RZ, 0x3c, !PT ;  /* 0x000000150a0a1212 */ /* 0x008fc600078e3cff */
[----:B------:R-:W3:Y:S01]  /*0460*/  @P1 LDG.E R21, desc[UR4][R4.64+0x1c] ;  /* 0x00001c0404151981 */ /* 0x000ee2000c1e1900 */
[----:B----4-:R-:W-:-:S03]  /*0470*/  @P2 LOP3.LUT R10, R10, R25, RZ, 0x3c, !PT ;  /* 0x000000190a0a2212 */ /* 0x010fc600078e3cff */
[----:B------:R-:W4:Y:S01]  /*0480*/  @P6 LDG.E R25, desc[UR4][R4.64+0x88] ;  /* 0x0000880404196981 */ /* 0x000f22000c1e1900 */
[----:B------:R-:W-:-:S04]  /*0490*/  @P3 LOP3.LUT R10, R10, R27, RZ, 0x3c, !PT ;  /* 0x0000001b0a0a3212 */ /* 0x000fc800078e3cff */
[----:B------:R-:W-:Y:S02]  /*04a0*/  @P4 LOP3.LUT R10, R10, R29, RZ, 0x3c, !PT ;  /* 0x0000001d0a0a4212 */ /* 0x000fe400078e3cff */
[----:B------:R-:W-:Y:S02]  /*04b0*/  @!P0 LOP3.LUT R9, R9, R18, RZ, 0x3c, !PT ;  /* 0x0000001209098212 */ /* 0x000fe400078e3cff */
[----:B------:R-:W4:Y:S01]  /*04c0*/  @!P0 LDG.E R18, desc[UR4][R4.64+0xc] ;  /* 0x00000c0404128981 */ /* 0x000f22000c1e1900 */
[----:B------:R-:W-:-:S03]  /*04d0*/  @!P0 LOP3.LUT R13, R13, R20, RZ, 0x3c, !PT ;  /* 0x000000140d0d8212 */ /* 0x000fc600078e3cff */
[----:B------:R-:W4:Y:S01]  /*04e0*/  @P1 LDG.E R20, desc[UR4][R4.64+0x14] ;  /* 0x0000140404141981 */ /* 0x000f22000c1e1900 */
[----:B------:R-:W-:-:S03]  /*04f0*/  @P5 LOP3.LUT R10, R10, R22, RZ, 0x3c, !PT ;  /* 0x000000160a0a5212 */ /* 0x000fc600078e3cff */
[----:B------:R-:W4:Y:S01]  /*0500*/  @P1 LDG.E R22, desc[UR4][R4.64+0x18] ;  /* 0x0000180404161981 */ /* 0x000f22000c1e1900 */
[----:B--2---:R-:W-:-:S03]  /*0510*/  @!P0 LOP3.LUT R12, R12, R19, RZ, 0x3c, !PT ;  /* 0x000000130c0c8212 */ /* 0x004fc600078e3cff */
[----:B------:R-:W2:Y:S01]  /*0520*/  @P2 LDG.E R19, desc[UR4][R4.64+0x30] ;  /* 0x0000300404132981 */ /* 0x000ea2000c1e1900 */
[----:B---3--:R-:W-:-:S03]  /*0530*/  @P1 LOP3.LUT R12, R12, R21, RZ, 0x3c, !PT ;  /* 0x000000150c0c1212 */ /* 0x008fc600078e3cff */
[----:B------:R-:W3:Y:S01]  /*0540*/  @P3 LDG.E R21, desc[UR4][R4.64+0x44] ;  /* 0x0000440404153981 */ /* 0x000ee2000c1e1900 */
[----:B----4-:R-:W-:-:S03]  /*0550*/  @!P0 LOP3.LUT R11, R11, R18, RZ, 0x3c, !PT ;  /* 0x000000120b0b8212 */ /* 0x010fc600078e3cff */
[----:B------:R-:W4:Y:S01]  /*0560*/  @P2 LDG.E R18, desc[UR4][R4.64+0x2c] ;  /* 0x00002c0404122981 */ /* 0x000f22000c1e1900 */
[----:B------:R-:W-:-:S03]  /*0570*/  @P1 LOP3.LUT R9, R9, R20, RZ, 0x3c, !PT ;  /* 0x0000001409091212 */ /* 0x000fc600078e3cff */
[----:B------:R-:W4:Y:S01]  /*0580*/  @P2 LDG.E R20, desc[UR4][R4.64+0x34] ;  /* 0x0000340404142981 */ /* 0x000f22000c1e1900 */
[----:B------:R-:W-:Y:S02]  /*0590*/  @P1 LOP3.LUT R11, R11, R24, RZ, 0x3c, !PT ;  /* 0x000000180b0b1212 */ /* 0x000fe400078e3cff */
[----:B------:R-:W-:Y:S01]  /*05a0*/  @P1 LOP3.LUT R13, R13, R22, RZ, 0x3c, !PT ;  /* 0x000000160d0d1212 */ /* 0x000fe200078e3cff */
[----:B------:R-:W4:Y:S01]  /*05b0*/  @P3 LDG.E R24, desc[UR4][R4.64+0x40] ;  /* 0x0000400404183981 */ /* 0x000f22000c1e1900 */
[----:B------:R-:W-:-:S03]  /*05c0*/  @P2 LOP3.LUT R9, R9, R26, RZ, 0x3c, !PT ;  /* 0x0000001a09092212 */ /* 0x000fc600078e3cff */
[----:B------:R-:W4:Y:S04]  /*05d0*/  @P3 LDG.E R22, desc[UR4][R4.64+0x3c] ;  /* 0x00003c0404163981 */ /* 0x000f28000c1e1900 */
[----:B------:R-:W4:Y:S01]  /*05e0*/  @P3 LDG.E R26, desc[UR4][R4.64+0x48] ;  /* 0x00004804041a3981 */ /* 0x000f22000c1e1900 */
[----:B--2---:R-:W-:-:S03]  /*05f0*/  @P2 LOP3.LUT R12, R12, R19, RZ, 0x3c, !PT ;  /* 0x000000130c0c2212 */ /* 0x004fc600078e3cff */
[----:B------:R-:W2:Y:S01]  /*0600*/  @P4 LDG.E R19, desc[UR4][R4.64+0x58] ;  /* 0x0000580404134981 */ /* 0x000ea2000c1e1900 */
[----:B---3--:R-:W-:-:S03]  /*0610*/  @P3 LOP3.LUT R12, R12, R21, RZ, 0x3c, !PT ;  /* 0x000000150c0c3212 */ /* 0x008fc600078e3cff */
[----:B------:R-:W3:Y:S01]  /*0620*/  @P5 LDG.E R21, desc[UR4][R4.64+0x6c] ;  /* 0x00006c0404155981 */ /* 0x000ee2000c1e1900 */
[----:B----4-:R-:W-:-:S03]  /*0630*/  @P2 LOP3.LUT R13, R13, R18, RZ, 0x3c, !PT ;  /* 0x000000120d0d2212 */ /* 0x010fc600078e3cff */
[----:B------:R-:W4:Y:S01]  /*0640*/  @P4 LDG.E R18, desc[UR4][R4.64+0x54] ;  /* 0x0000540404124981 */ /* 0x000f22000c1e1900 */
[----:B------:R-:W-:-:S03]  /*0650*/  @P2 LOP3.LUT R11, R11, R20, RZ, 0x3c, !PT ;  /* 0x000000140b0b2212 */ /* 0x000fc600078e3cff */
[----:B------:R-:W4:Y:S01]  /*0660*/  @P4 LDG.E R20, desc[UR4][R4.64+0x5c] ;  /* 0x00005c0404144981 */ /* 0x000f22000c1e1900 */
[----:B------:R-:W-:-:S03]  /*0670*/  @P3 LOP3.LUT R13, R13, R24, RZ, 0x3c, !PT ;  /* 0x000000180d0d3212 */ /* 0x000fc600078e3cff */
[----:B------:R-:W4:Y:S01]  /*0680*/  @P5 LDG.E R24, desc[UR4][R4.64+0x68] ;  /* 0x0000680404185981 */ /* 0x000f22000c1e1900 */
[----:B------:R-:W-:-:S03]  /*0690*/  @P3 LOP3.LUT R9, R9, R22, RZ, 0x3c, !PT ;  /* 0x0000001609093212 */ /* 0x000fc600078e3cff */
[----:B------:R-:W4:Y:S01]  /*06a0*/  @P5 LDG.E R22, desc[UR4][R4.64+0x64] ;  /* 0x0000640404165981 */ /* 0x000f22000c1e1900 */
[----:B------:R-:W-:-:S03]  /*06b0*/  @P3 LOP3.LUT R11, R11, R26, RZ, 0x3c, !PT ;  /* 0x0000001a0b0b3212 */ /* 0x000fc600078e3cff */
[----:B------:R-:W4:Y:S01]  /*06c0*/  @P5 LDG.E R26, desc[UR4][R4.64+0x70] ;  /* 0x00007004041a5981 */ /* 0x000f22000c1e1900 */
[----:B------:R-:W-:Y:S02]  /*06d0*/  LOP3.LUT P0, RZ, R23, 0x80, RZ, 0xc0, !PT ;  /* 0x0000008017ff7812 */ /* 0x000fe4000780c0ff */
[----:B------:R-:W-:Y:S02]  /*06e0*/  @P4 LOP3.LUT R9, R9, R28, RZ, 0x3c, !PT ;  /* 0x0000001c09094212 */ /* 0x000fe400078e3cff */
[----:B------:R-:W4:Y:S01]  /*06f0*/  @P6 LDG.E R28, desc[UR4][R4.64+0x78] ;  /* 0x00007804041c6981 */ /* 0x000f22000c1e1900 */
[----:B------:R-:W-:-:S08]  /*0700*/  @P6 LOP3.LUT R10, R10, R25, RZ, 0x3c, !PT ;  /* 0x000000190a0a6212 */ /* 0x000fd000078e3cff */
        /* <DEDUP_REMOVED lines=15> */
[----:B------:R-:W-:Y:S02]  /*0800*/  @P6 LOP3.LUT R9, R9, R28, RZ, 0x3c, !PT ;  /* 0x0000001c09096212 */ /* 0x000fe400078e3cff */
[----:B------:R-:W-:Y:S02]  /*0810*/  @P0 LOP3.LUT R10, R10, R25, RZ, 0x3c, !PT ;  /* 0x000000190a0a0212 */ /* 0x000fe400078e3cff */
[----:B--2---:R-:W-:-:S04]  /*0820*/  @P6 LOP3.LUT R12, R12, R19, RZ, 0x3c, !PT ;  /* 0x000000130c0c6212 */ /* 0x004fc800078e3cff */
[----:B---3--:R-:W-:Y:S02]  /*0830*/  @P0 LOP3.LUT R12, R12, R21, RZ, 0x3c, !PT ;  /* 0x000000150c0c0212 */ /* 0x008fe400078e3cff */
[----:B----4-:R-:W-:Y:S02]  /*0840*/  @P6 LOP3.LUT R13, R13, R18, RZ, 0x3c, !PT ;  /* 0x000000120d0d6212 */ /* 0x010fe400078e3cff */
[----:B------:R-:W-:Y:S02]  /*0850*/  @P6 LOP3.LUT R11, R11, R20, RZ, 0x3c, !PT ;  /* 0x000000140b0b6212 */ /* 0x000fe400078e3cff */
[----:B------:R-:W-:Y:S02]  /*0860*/  @P0 LOP3.LUT R13, R13, R24, RZ, 0x3c, !PT ;  /* 0x000000180d0d0212 */ /* 0x000fe400078e3cff */
[----:B------:R-:W-:Y:S02]  /*0870*/  @P0 LOP3.LUT R9, R9, R22, RZ, 0x3c, !PT ;  /* 0x0000001609090212 */ /* 0x000fe400078e3cff */
[----:B------:R-:W-:-:S02]  /*0880*/  @P0 LOP3.LUT R11, R11, R26, RZ, 0x3c, !PT ;  /* 0x0000001a0b0b0212 */ /* 0x000fc400078e3cff */
[----:B------:R-:W-:-:S13]  /*0890*/  R2P PR, R23.B1, 0x7f ;  /* 0x0000007f17007804 */ /* 0x000fda0000001000 */
[----:B------:R-:W2:Y:S04]  /*08a0*/  @P0 LDG.E R19, desc[UR4][R4.64+0xa8] ;  /* 0x0000a80404130981 */ /* 0x000ea8000c1e1900 */
[----:B------:R-:W3:Y:S04]  /*08b0*/  @P0 LDG.E R20, desc[UR4][R4.64+0xa4] ;  /* 0x0000a40404140981 */ /* 0x000ee8000c1e1900 */
[----:B------:R-:W4:Y:S04]  /*08c0*/  @P0 LDG.E R18, desc[UR4][R4.64+0xa0] ;  /* 0x0000a00404120981 */ /* 0x000f28000c1e1900 */
[----:B------:R-:W4:Y:S04]  /*08d0*/  @P0 LDG.E R22, desc[UR4][R4.64+0xac] ;  /* 0x0000ac0404160981 */ /* 0x000f28000c1e1900 */
[----:B------:R-:W4:Y:S04]  /*08e0*/  @P0 LDG.E R21, desc[UR4][R4.64+0xb0] ;  /* 0x0000b00404150981 */ /* 0x000f28000c1e1900 */
[----:B------:R-:W4:Y:S04]  /*08f0*/  @P1 LDG.E R24, desc[UR4][R4.64+0xb8] ;  /* 0x0000b80404181981 */ /* 0x000f28000c1e1900 */
[----:B------:R-:W4:Y:S04]  /*0900*/  @P1 LDG.E R26, desc[UR4][R4.64+0xc0] ;  /* 0x0000c004041a1981 */ /* 0x000f28000c1e1900 */
        /* <DEDUP_REMOVED lines=10> */
[----:B------:R-:W-:Y:S02]  /*09b0*/  @P0 LOP3.LUT R10, R10, R21, RZ, 0x3c, !PT ;  /* 0x000000150a0a0212 */ /* 0x000fe400078e3cff */
[----:B------:R-:W-:Y:S01]  /*09c0*/  LOP3.LUT P0, RZ, R23, 0x8000, RZ, 0xc0, !PT ;  /* 0x0000800017ff7812 */ /* 0x000fe2000780c0ff */
[----:B------:R-:W4:Y:S04]  /*09d0*/  @P2 LDG.E R21, desc[UR4][R4.64+0xd8] ;  /* 0x0000d80404152981 */ /* 0x000f28000c1e1900 */
        /* <DEDUP_REMOVED lines=11> */
[----:B------:R-:W-:Y:S02]  /*0a90*/  @P2 LOP3.LUT R9, R9, R28, RZ, 0x3c, !PT ;  /* 0x0000001c09092212 */ /* 0x000fe400078e3cff */
[----:B----4-:R-:W-:Y:S01]  /*0aa0*/  @P2 LOP3.LUT R13, R13, R18, RZ, 0x3c, !PT ;  /* 0x000000120d0d2212 */ /* 0x010fe200078e3cff */
[----:B------:R-:W4:Y:S01]  /*0ab0*/  @P5 LDG.E R28, desc[UR4][R4.64+0x110] ;  /* 0x00011004041c5981 */ /* 0x000f22000c1e1900 */
[----:B------:R-:W-:-:S03]  /*0ac0*/  @P3 LOP3.LUT R9, R9, R22, RZ, 0x3c, !PT ;  /* 0x0000001609093212 */ /* 0x000fc600078e3cff */
[----:B------:R-:W4:Y:S01]  /*0ad0*/  @P4 LDG.E R18, desc[UR4][R4.64+0xf0] ;  /* 0x0000f00404124981 */ /* 0x000f22000c1e1900 */
[----:B------:R-:W-:-:S03]  /*0ae0*/  @P2 LOP3.LUT R10, R10, R21, RZ, 0x3c, !PT ;  /* 0x000000150a0a2212 */ /* 0x000fc600078e3cff */
[----:B------:R-:W4:Y:S04]  /*0af0*/  @P4 LDG.E R21, desc[UR4][R4.64+0xf8] ;  /* 0x0000f80404154981 */ /* 0x000f28000c1e1900 */
[----:B------:R-:W4:Y:S01]  /*0b00*/  @P4 LDG.E R22, desc[UR4][R4.64+0xfc] ;  /* 0x0000fc0404164981 */ /* 0x000f22000c1e1900 */
[----:B------:R-:W-:-:S03]  /*0b10*/  @P3 LOP3.LUT R13, R13, R24, RZ, 0x3c, !PT ;  /* 0x000000180d0d3212 */ /* 0x000fc600078e3cff */
[----:B------:R-:W4:Y:S01]  /*0b20*/  @P5 LDG.E R24, desc[UR4][R4.64+0x104] ;  /* 0x0001040404185981 */ /* 0x000f22000c1e1900 */
[----:B------:R-:W-:-:S03]  /*0b30*/  @P3 LOP3.LUT R10, R10, R25, RZ, 0x3c, !PT ;  /* 0x000000190a0a3212 */ /* 0x000fc600078e3cff */
[----:B------:R-:W4:Y:S01]  /*0b40*/  @P5 LDG.E R25, desc[UR4][R4.64+0x10c] ;  /* 0x00010c0404195981 */ /* 0x000f22000c1e1900 */
[----:B--2---:R-:W-:-:S03]  /*0b50*/  @P2 LOP3.LUT R12, R12, R19, RZ, 0x3c, !PT ;  /* 0x000000130c0c2212 */ /* 0x004fc600078e3cff */
[----:B------:R-:W2:Y:S01]  /*0b60*/  @P5 LDG.E R19, desc[UR4][R4.64+0x114] ;  /* 0x0001140404135981 */ /* 0x000ea2000c1e1900 */
[----:B------:R-:W-:-:S03]  /*0b70*/  @P3 LOP3.LUT R12, R12, R23, RZ, 0x3c, !PT ;  /* 0x000000170c0c3212 */ /* 0x000fc600078e3cff */
[----:B------:R-:W2:Y:S01]  /*0b80*/  @P4 LDG.E R23, desc[UR4][R4.64+0x100] ;  /* 0x0001000404174981 */ /* 0x000ea2000c1e1900 */
[----:B---3--:R-:W-:-:S03]  /*0b90*/  @P2 LOP3.LUT R11, R11, R20, RZ, 0x3c, !PT ;  /* 0x000000140b0b2212 */ /* 0x008fc600078e3cff */
[----:B------:R-:W3:Y:S01]  /*0ba0*/  @P4 LDG.E R20, desc[UR4][R4.64+0xf4] ;  /* 0x0000f40404144981 */ /* 0x000ee2000c1e1900 */
[----:B------:R-:W-:-:S03]  /*0bb0*/  @P3 LOP3.LUT R11, R11, R26, RZ, 0x3c, !PT ;  /* 0x0000001a0b0b3212 */ /* 0x000fc600078e3cff */
[----:B------:R-:W3:Y:S01]  /*0bc0*/  @P5 LDG.E R26, desc[UR4][R4.64+0x108] ;  /* 0x00010804041a5981 */ /* 0x000ee2000c1e1900 */
[----:B----4-:R-:W-:Y:S02]  /*0bd0*/  @P4 LOP3.LUT R9, R9, R18, RZ, 0x3c, !PT ;  /* 0x0000001209094212 */ /* 0x010fe400078e3cff */
[----:B------:R-:W-:Y:S01]  /*0be0*/  @P4 LOP3.LUT R12, R12, R21, RZ, 0x3c, !PT ;  /* 0x000000150c0c4212 */ /* 0x000fe200078e3cff */
[----:B------:R-:W4:Y:S01]  /*0bf0*/  @P6 LDG.E R18, desc[UR4][R4.64+0x118] ;  /* 0x0001180404126981 */ /* 0x000f22000c1e1900 */
[----:B------:R-:W-:-:S03]  /*0c00*/  @P4 LOP3.LUT R11, R11, R22, RZ, 0x3c, !PT ;  /* 0x000000160b0b4212 */ /* 0x000fc600078e3cff */
        /* <DEDUP_REMOVED lines=10> */
[----:B---3--:R-:W-:Y:S02]  /*0cb0*/  @P4 LOP3.LUT R13, R13, R20, RZ, 0x3c, !PT ;  /* 0x000000140d0d4212 */ /* 0x008fe400078e3cff */
[----:B------:R-:W-:Y:S01]  /*0cc0*/  @P5 LOP3.LUT R10, R10, R19, RZ, 0x3c, !PT ;  /* 0x000000130a0a5212 */ /* 0x000fe200078e3cff */
[----:B------:R-:W3:Y:S01]  /*0cd0*/  @P6 LDG.E R20, desc[UR4][R4.64+0x11c] ;  /* 0x00011c0404146981 */ /* 0x000ee2000c1e1900 */
[----:B------:R-:W-:-:S03]  /*0ce0*/  @P5 LOP3.LUT R13, R13, R26, RZ, 0x3c, !PT ;  /* 0x0000001a0d0d5212 */ /* 0x000fc600078e3cff */
[----:B------:R-:W3:Y:S04]  /*0cf0*/  @P6 LDG.E R19, desc[UR4][R4.64+0x128] ;  /* 0x0001280404136981 */ /* 0x000ee8000c1e1900 */
[----:B------:R-:W3:Y:S01]  /*0d00*/  @P0 LDG.E R26, desc[UR4][R4.64+0x130] ;  /* 0x00013004041a0981 */ /* 0x000ee2000c1e1900 */
[----:B------:R-:W-:-:S05]  /*0d10*/  VIADD R17, R17, 0x10 ;  /* 0x0000001011117836 */ /* 0x000fca0000000000 */
[----:B------:R-:W-:Y:S02]  /*0d20*/  ISETP.NE.AND P1, PT, R17, 0x20, PT ;  /* 0x000000201100780c */ /* 0x000fe40003f25270 */
[----:B----4-:R-:W-:Y:S02]  /*0d30*/  @P6 LOP3.LUT R9, R9, R18, RZ, 0x3c, !PT ;  /* 0x0000001209096212 */ /* 0x010fe400078e3cff */
[----:B------:R-:W-:Y:S02]  /*0d40*/  @P6 LOP3.LUT R12, R12, R21, RZ, 0x3c, !PT ;  /* 0x000000150c0c6212 */ /* 0x000fe400078e3cff */
[----:B------:R-:W-:Y:S02]  /*0d50*/  @P6 LOP3.LUT R11, R11, R22, RZ, 0x3c, !PT ;  /* 0x000000160b0b6212 */ /* 0x000fe400078e3cff */
[----:B------:R-:W-:Y:S02]  /*0d60*/  @P0 LOP3.LUT R9, R9, R24, RZ, 0x3c, !PT ;  /* 0x0000001809090212 */ /* 0x000fe400078e3cff */
[----:B------:R-:W-:-:S02]  /*0d70*/  @P0 LOP3.LUT R11, R11, R28, RZ, 0x3c, !PT ;  /* 0x0000001c0b0b0212 */ /* 0x000fc400078e3cff */
[----:B--2---:R-:W-:Y:S02]  /*0d80*/  @P0 LOP3.LUT R12, R12, R23, RZ, 0x3c, !PT ;  /* 0x000000170c0c0212 */ /* 0x004fe400078e3cff */
[----:B---3--:R-:W-:Y:S02]  /*0d90*/  @P6 LOP3.LUT R13, R13, R20, RZ, 0x3c, !PT ;  /* 0x000000140d0d6212 */ /* 0x008fe400078e3cff */
[----:B------:R-:W-:Y:S02]  /*0da0*/  @P6 LOP3.LUT R10, R10, R19, RZ, 0x3c, !PT ;  /* 0x000000130a0a6212 */ /* 0x000fe400078e3cff */
[----:B------:R-:W-:Y:S02]  /*0db0*/  @P0 LOP3.LUT R13, R13, R26, RZ, 0x3c, !PT ;  /* 0x0000001a0d0d0212 */ /* 0x000fe400078e3cff */
[----:B------:R-:W-:Y:S01]  /*0dc0*/  @P0 LOP3.LUT R10, R10, R25, RZ, 0x3c, !PT ;  /* 0x000000190a0a0212 */ /* 0x000fe200078e3cff */
[----:B------:R-:W-:Y:S06]  /*0dd0*/  @P1 BRA `(.L_x_21) ;  /* 0xfffffff4004c1947 */ /* 0x000fec000383ffff */
[----:B------:R-:W-:-:S05]  /*0de0*/  VIADD R14, R14, 0x1 ;  /* 0x000000010e0e7836 */ /* 0x000fca0000000000 */
[----:B------:R-:W-:-:S13]  /*0df0*/  ISETP.NE.AND P0, PT, R14, 0x5, PT ;  /* 0x000000050e00780c */ /* 0x000fda0003f05270 */
[----:B------:R-:W-:Y:S05]  /*0e00*/  @P0 BRA `(.L_x_22) ;  /* 0xfffffff4002c0947 */ /* 0x000fea000383ffff */
[----:B------:R-:W0:Y:S01]  /*0e10*/  LDC.64 R4, c[0x0][0x380] ;  /* 0x0000e000ff047b82 */ /* 0x000e220000000a00 */
[----:B------:R-:W-:Y:S01]  /*0e20*/  VIADD R8, R8, 0x1 ;  /* 0x0000000108087836 */ /* 0x000fe20000000000 */
[----:B------:R-:W-:-:S04]  /*0e30*/  LOP3.LUT R15, R7, 0x3, RZ, 0xc0, !PT ;  /* 0x00000003070f7812 */ /* 0x000fc800078ec0ff */
[----:B------:R-:W-:Y:S01]  /*0e40*/  ISETP.GE.U32.AND P0, PT, R8, R15, PT ;  /* 0x0000000f0800720c */ /* 0x000fe20003f06070 */
[----:B0-----:R0:W-:Y:S04]  /*0e50*/  STG.E desc[UR4][R4.64+0x4], R9 ;  /* 0x0000040904007986 */ /* 0x0011e8000c101904 */
[----:B------:R0:W-:Y:S04]  /*0e60*/  STG.E desc[UR4][R4.64+0x8], R13 ;  /* 0x0000080d04007986 */ /* 0x0001e8000c101904 */
[----:B------:R0:W-:Y:S04]  /*0e70*/  STG.E desc[UR4][R4.64+0xc], R12 ;  /* 0x00000c0c04007986 */ /* 0x0001e8000c101904 */
[----:B------:R0:W-:Y:S04]  /*0e80*/  STG.E desc[UR4][R4.64+0x10], R11 ;  /* 0x0000100b04007986 */ /* 0x0001e8000c101904 */
[----:B------:R0:W-:Y:S01]  /*0e90*/  STG.E desc[UR4][R4.64+0x14], R10 ;  /* 0x0000140a04007986 */ /* 0x0001e2000c101904 */
[----:B------:R-:W-:Y:S05]  /*0ea0*/  @!P0 BRA `(.L_x_23) ;  /* 0xfffffff000f48947 */ /* 0x000fea000383ffff */
.L_x_20:
[----:B------:R-:W-:Y:S05]  /*0eb0*/  BSYNC.RECONVERGENT B1 ;  /* 0x0000000000017941 */ /* 0x000fea0003800200 */
.L_x_19:
[C---:B------:R-:W-:Y:S01]  /*0ec0*/  ISETP.GT.U32.AND P0, PT, R7.reuse, 0x3, PT ;  /* 0x000000030700780c */ /* 0x040fe20003f04070 */
[----:B------:R-:W-:Y:S01]  /*0ed0*/  VIADD R6, R6, 0x1 ;  /* 0x0000000106067836 */ /* 0x000fe20000000000 */
[--C-:B------:R-:W-:Y:S02]  /*0ee0*/  SHF.R.U64 R7, R7, 0x2, R0.reuse ;  /* 0x0000000207077819 */ /* 0x100fe40000001200 */
[----:B------:R-:W-:Y:S02]  /*0ef0*/  ISETP.GT.U32.AND.EX P0, PT, R0, RZ, PT, P0 ;  /* 0x000000ff0000720c */ /* 0x000fe40003f04100 */
[----:B------:R-:W-:-:S11]  /*0f00*/  SHF.R.U32.HI R0, RZ, 0x2, R0 ;  /* 0x00000002ff007819 */ /* 0x000fd60000011600 */
[----:B------:R-:W-:Y:S05]  /*0f10*/  @P0 BRA `(.L_x_24) ;  /* 0xfffffff000b80947 */ /* 0x000fea000383ffff */
.L_x_18:
[----:B------:R-:W-:Y:S05]  /*0f20*/  BSYNC.RECONVERGENT B0 ;  /* 0x0000000000007941 */ /* 0x000fea0003800200 */
.L_x_17:
[----:B0-----:R-:W0:Y:S02]  /*0f30*/  LDC.64 R2, c[0x0][0x380] ;  /* 0x0000e000ff027b82 */ /* 0x001e240000000a00 */
[----:B0-----:R-:W-:Y:S04]  /*0f40*/  STG.E.64 desc[UR4][R2.64+0x18], RZ ;  /* 0x000018ff02007986 */ /* 0x001fe8000c101b04 */
[----:B------:R-:W-:Y:S04]  /*0f50*/  STG.E desc[UR4][R2.64+0x20], RZ ;  /* 0x000020ff02007986 */ /* 0x000fe8000c101904 */
[----:B------:R-:W-:Y:S01]  /*0f60*/  STG.E.64 desc[UR4][R2.64+0x28], RZ ;  /* 0x000028ff02007986 */ /* 0x000fe2000c101b04 */
[----:B------:R-:W-:Y:S05]  /*0f70*/  EXIT ;  /* 0x000000000000794d */ /* 0x000fea0003800000 */
.L_x_25:
        /* <DEDUP_REMOVED lines=16> */
.L_x_29:


//--------------------- .nv.global.init           --------------------------
	.section	.nv.global.init,"aw",@progbits
	.align	4
.nv.global.init:
	.type		mrg32k3aM1SubSeq,@object
	.size		mrg32k3aM1SubSeq,(mrg32k3aM2SubSeq - mrg32k3aM1SubSeq)
mrg32k3aM1SubSeq:
        /*0000*/ 	.byte	0x0b, 0xcc, 0xee, 0x04, 0x73, 0x29, 0x8b, 0x6f, 0xf6, 0x53, 0x03, 0xf6, 0x23, 0xf6, 0xea, 0xda
        /* <DEDUP_REMOVED lines=125> */
	.type		mrg32k3aM2SubSeq,@object
	.size		mrg32k3aM2SubSeq,(mrg32k3aM1 - mrg32k3aM2SubSeq)
mrg32k3aM2SubSeq:
        /* <DEDUP_REMOVED lines=126> */
	.type		mrg32k3aM1,@object
	.size		mrg32k3aM1,(mrg32k3aM1Seq - mrg32k3aM1)
mrg32k3aM1:
        /* <DEDUP_REMOVED lines=144> */
	.type		mrg32k3aM1Seq,@object
	.size		mrg32k3aM1Seq,(mrg32k3aM2 - mrg32k3aM1Seq)
mrg32k3aM1Seq:
        /* <DEDUP_REMOVED lines=144> */
	.type		mrg32k3aM2,@object
	.size		mrg32k3aM2,(mrg32k3aM2Seq - mrg32k3aM2)
mrg32k3aM2:
        /* <DEDUP_REMOVED lines=144> */
	.type		mrg32k3aM2Seq,@object
	.size		mrg32k3aM2Seq,(precalc_xorwow_matrix - mrg32k3aM2Seq)
mrg32k3aM2Seq:
        /* <DEDUP_REMOVED lines=144> */
	.type		precalc_xorwow_matrix,@object
	.size		precalc_xorwow_matrix,(precalc_xorwow_offset_matrix - precalc_xorwow_matrix)
precalc_xorwow_matrix:
        /* <DEDUP_REMOVED lines=6400> */
	.type		precalc_xorwow_offset_matrix,@object
	.size		precalc_xorwow_offset_matrix,(.L_1 - precalc_xorwow_offset_matrix)
precalc_xorwow_offset_matrix:
        /* <DEDUP_REMOVED lines=6400> */
.L_1:


//--------------------- .nv.shared.reserved.0     --------------------------
	.section	.nv.shared.reserved.0,"aw",@nobits
	.weak		__nv_reservedSMEM_offset_0_alias
	.size		__nv_reservedSMEM_offset_0_alias, 0, 64
	.other		__nv_reservedSMEM_offset_0_alias,@"STO_CUDA_RESERVED_SHARED STV_DEFAULT"
__nv_reservedSMEM_offset_0_alias:
	.zero		0
	.zero		64


//--------------------- .nv.constant0._Z6kernelPcPdPfS1_S1_S1_S1_S1_S1_21systemConstantsStructiiP17curandStateXORWOWibS1_ --------------------------
	.section	.nv.constant0._Z6kernelPcPdPfS1_S1_S1_S1_S1_S1_21systemConstantsStructiiP17curandStateXORWOWibS1_,"a",@progbits
	.sectionflags	@""
	.align	4
.nv.constant0._Z6kernelPcPdPfS1_S1_S1_S1_S1_S1_21systemConstantsStructiiP17curandStateXORWOWibS1_:
	.zero		1064


//--------------------- .nv.constant0._Z12cuRand_SetupP17curandStateXORWOW --------------------------
	.section	.nv.constant0._Z12cuRand_SetupP17curandStateXORWOW,"a",@progbits
	.sectionflags	@""
	.align	4
.nv.constant0._Z12cuRand_SetupP17curandStateXORWOW:
	.zero		904


//--------------------- SYMBOLS --------------------------

	.type		.nv.reservedSmem.offset0,@object
	.size		.nv.reservedSmem.offset0,0x4
